	.target	sm_90a

	.elftype	@"ET_EXEC"


//--------------------- .note.nv.tkinfo           --------------------------
	.section	.note.nv.tkinfo,"",@"SHT_NOTE"
	.sectionflags	@"SHF_NOTE_NV_TKINFO"
	.tkinfo
        /*0018*/ 	.word	0x00000002
        /*0030*/ 	.string	""
        /*0030*/ 	.string	"ptxas"
        /*0030*/ 	.string	"Cuda compilation tools, release 13.0, V13.0.88"
        /*0030*/ 	.string	"Build cuda_13.0.r13.0/compiler.36424714_0"
        /*0030*/ 	.string	"-arch sm_90a -m 64 "



//--------------------- .note.nv.cuinfo           --------------------------
	.section	.note.nv.cuinfo,"",@"SHT_NOTE"
	.sectionflags	@"SHF_NOTE_NV_CUINFO"
        /*0018*/ 	.short	0x0002
        /*001a*/ 	.short	0x005a
        /*001c*/ 	.short	0x0082
	.zero		2


//--------------------- .nv.info                  --------------------------
	.section	.nv.info,"",@"SHT_CUDA_INFO"
	.align	4


	//----- nvinfo : EIATTR_REGCOUNT
	.align		4
        /*0000*/ 	.byte	0x04, 0x2f
        /*0002*/ 	.short	(.L_15 - .L_14)
	.align		4
.L_14:
        /*0004*/ 	.word	index@(_ZN7cutlass13device_kernelINS_4gemm6kernel13GemmUniversalIN4cute5tupleIJiiiiEEENS1_10collective13CollectiveMmaINS1_34MainloopSm90TmaGmmaWarpSpecializedILi7ENS5_IJNS4_1CILi1EEESB_SB_EEENS1_35KernelTmaWarpSpecializedCooperativeEEENS5_IJNSA_ILi128EEESF_NSA_ILi32EEEEEEfNS5_IJlSB_lEEEfSI_NS4_8TiledMMAINS4_8MMA_AtomIJNS4_4SM904GMMA30MMA_64x128x8_F32TF32TF32_SS_TNILNSM_7ScaleInE1ELSO_1EEEEEENS4_6LayoutINS5_IJNSA_ILi2EEESB_SB_EEENS5_IJSB_NSA_ILi0EEESU_EEEEENS5_IJNS4_10UnderscoreESX_SX_EEEEENS4_13SM90_TMA_LOADENS4_14ComposedLayoutINS4_7SwizzleILi3ELi4ELi3EEENS4_18smem_ptr_flag_bitsILi32EEENSR_INS5_IJNSA_ILi8EEESG_EEENS5_IJSG_SB_EEEEEEEvNS4_8identityES10_S1A_vS1B_EENS_8epilogue10collective6detail29Sm90TmaWarpSpecializedAdapterINS1E_15DefaultEpilogueIfSI_SI_NS1D_6thread17LinearCombinationIfLi1EffLNS1I_9ScaleType4KindE0ELNS_15FloatRoundStyleE2EfEENS1_15EpilogueDefaultEEEEEvvEEEEvNT_6ParamsE)
        /*0008*/ 	.word	0x000000a8


	//----- nvinfo : EIATTR_FRAME_SIZE
	.align		4
.L_15:
        /*000c*/ 	.byte	0x04, 0x11
        /*000e*/ 	.short	(.L_17 - .L_16)
	.align		4
.L_16:
        /*0010*/ 	.word	index@(_ZN7cutlass13device_kernelINS_4gemm6kernel13GemmUniversalIN4cute5tupleIJiiiiEEENS1_10collective13CollectiveMmaINS1_34MainloopSm90TmaGmmaWarpSpecializedILi7ENS5_IJNS4_1CILi1EEESB_SB_EEENS1_35KernelTmaWarpSpecializedCooperativeEEENS5_IJNSA_ILi128EEESF_NSA_ILi32EEEEEEfNS5_IJlSB_lEEEfSI_NS4_8TiledMMAINS4_8MMA_AtomIJNS4_4SM904GMMA30MMA_64x128x8_F32TF32TF32_SS_TNILNSM_7ScaleInE1ELSO_1EEEEEENS4_6LayoutINS5_IJNSA_ILi2EEESB_SB_EEENS5_IJSB_NSA_ILi0EEESU_EEEEENS5_IJNS4_10UnderscoreESX_SX_EEEEENS4_13SM90_TMA_LOADENS4_14ComposedLayoutINS4_7SwizzleILi3ELi4ELi3EEENS4_18smem_ptr_flag_bitsILi32EEENSR_INS5_IJNSA_ILi8EEESG_EEENS5_IJSG_SB_EEEEEEEvNS4_8identityES10_S1A_vS1B_EENS_8epilogue10collective6detail29Sm90TmaWarpSpecializedAdapterINS1E_15DefaultEpilogueIfSI_SI_NS1D_6thread17LinearCombinationIfLi1EffLNS1I_9ScaleType4KindE0ELNS_15FloatRoundStyleE2EfEENS1_15EpilogueDefaultEEEEEvvEEEEvNT_6ParamsE)
        /*0014*/ 	.word	0x00000000


	//----- nvinfo : EIATTR_MIN_STACK_SIZE
	.align		4
.L_17:
        /*0018*/ 	.byte	0x04, 0x12
        /*001a*/ 	.short	(.L_19 - .L_18)
	.align		4
.L_18:
        /*001c*/ 	.word	index@(_ZN7cutlass13device_kernelINS_4gemm6kernel13GemmUniversalIN4cute5tupleIJiiiiEEENS1_10collective13CollectiveMmaINS1_34MainloopSm90TmaGmmaWarpSpecializedILi7ENS5_IJNS4_1CILi1EEESB_SB_EEENS1_35KernelTmaWarpSpecializedCooperativeEEENS5_IJNSA_ILi128EEESF_NSA_ILi32EEEEEEfNS5_IJlSB_lEEEfSI_NS4_8TiledMMAINS4_8MMA_AtomIJNS4_4SM904GMMA30MMA_64x128x8_F32TF32TF32_SS_TNILNSM_7ScaleInE1ELSO_1EEEEEENS4_6LayoutINS5_IJNSA_ILi2EEESB_SB_EEENS5_IJSB_NSA_ILi0EEESU_EEEEENS5_IJNS4_10UnderscoreESX_SX_EEEEENS4_13SM90_TMA_LOADENS4_14ComposedLayoutINS4_7SwizzleILi3ELi4ELi3EEENS4_18smem_ptr_flag_bitsILi32EEENSR_INS5_IJNSA_ILi8EEESG_EEENS5_IJSG_SB_EEEEEEEvNS4_8identityES10_S1A_vS1B_EENS_8epilogue10collective6detail29Sm90TmaWarpSpecializedAdapterINS1E_15DefaultEpilogueIfSI_SI_NS1D_6thread17LinearCombinationIfLi1EffLNS1I_9ScaleType4KindE0ELNS_15FloatRoundStyleE2EfEENS1_15EpilogueDefaultEEEEEvvEEEEvNT_6ParamsE)
        /*0020*/ 	.word	0x00000000
.L_19:


//--------------------- .nv.compat                --------------------------
	.section	.nv.compat,"",@"SHT_CUDA_COMPAT_INFO"
	.align	4
        /*0000*/ 	.byte	0x02, 0x09, 0x01, 0x00, 0x02, 0x02, 0x04, 0x00, 0x02, 0x05, 0x05, 0x00, 0x03, 0x07, 0x01, 0x01
        /*0010*/ 	.byte	0x02, 0x03, 0x01, 0x00, 0x02, 0x06, 0x01, 0x00, 0x04, 0x0b, 0x08, 0x00, 0x00, 0x00, 0x00, 0x00
        /*0020*/ 	.byte	0x00, 0x00, 0x00, 0x00


//--------------------- .nv.info._ZN7cutlass13device_kernelINS_4gemm6kernel13GemmUniversalIN4cute5tupleIJiiiiEEENS1_10collective13CollectiveMmaINS1_34MainloopSm90TmaGmmaWarpSpecializedILi7ENS5_IJNS4_1CILi1EEESB_SB_EEENS1_35KernelTmaWarpSpecializedCooperativeEEENS5_IJNSA_ILi128EEESF_NSA_ILi32EEEEEEfNS5_IJlSB_lEEEfSI_NS4_8TiledMMAINS4_8MMA_AtomIJNS4_4SM904GMMA30MMA_64x128x8_F32TF32TF32_SS_TNILNSM_7ScaleInE1ELSO_1EEEEEENS4_6LayoutINS5_IJNSA_ILi2EEESB_SB_EEENS5_IJSB_NSA_ILi0EEESU_EEEEENS5_IJNS4_10UnderscoreESX_SX_EEEEENS4_13SM90_TMA_LOADENS4_14ComposedLayoutINS4_7SwizzleILi3ELi4ELi3EEENS4_18smem_ptr_flag_bitsILi32EEENSR_INS5_IJNSA_ILi8EEESG_EEENS5_IJSG_SB_EEEEEEEvNS4_8identityES10_S1A_vS1B_EENS_8epilogue10collective6detail29Sm90TmaWarpSpecializedAdapterINS1E_15DefaultEpilogueIfSI_SI_NS1D_6thread17LinearCombinationIfLi1EffLNS1I_9ScaleType4KindE0ELNS_15FloatRoundStyleE2EfEENS1_15EpilogueDefaultEEEEEvvEEEEvNT_6ParamsE --------------------------
	.section	.nv.info._ZN7cutlass13device_kernelINS_4gemm6kernel13GemmUniversalIN4cute5tupleIJiiiiEEENS1_10collective13CollectiveMmaINS1_34MainloopSm90TmaGmmaWarpSpecializedILi7ENS5_IJNS4_1CILi1EEESB_SB_EEENS1_35KernelTmaWarpSpecializedCooperativeEEENS5_IJNSA_ILi128EEESF_NSA_ILi32EEEEEEfNS5_IJlSB_lEEEfSI_NS4_8TiledMMAINS4_8MMA_AtomIJNS4_4SM904GMMA30MMA_64x128x8_F32TF32TF32_SS_TNILNSM_7ScaleInE1ELSO_1EEEEEENS4_6LayoutINS5_IJNSA_ILi2EEESB_SB_EEENS5_IJSB_NSA_ILi0EEESU_EEEEENS5_IJNS4_10UnderscoreESX_SX_EEEEENS4_13SM90_TMA_LOADENS4_14ComposedLayoutINS4_7SwizzleILi3ELi4ELi3EEENS4_18smem_ptr_flag_bitsILi32EEENSR_INS5_IJNSA_ILi8EEESG_EEENS5_IJSG_SB_EEEEEEEvNS4_8identityES10_S1A_vS1B_EENS_8epilogue10collective6detail29Sm90TmaWarpSpecializedAdapterINS1E_15DefaultEpilogueIfSI_SI_NS1D_6thread17LinearCombinationIfLi1EffLNS1I_9ScaleType4KindE0ELNS_15FloatRoundStyleE2EfEENS1_15EpilogueDefaultEEEEEvvEEEEvNT_6ParamsE,"",@"SHT_CUDA_INFO"
	.sectionflags	@""
	.align	4


	//----- nvinfo : EIATTR_CUDA_API_VERSION
	.align		4
        /*0000*/ 	.byte	0x04, 0x37
        /*0002*/ 	.short	(.L_21 - .L_20)
.L_20:
        /*0004*/ 	.word	0x00000082


	//----- nvinfo : EIATTR_KPARAM_INFO
	.align		4
.L_21:
        /*0008*/ 	.byte	0x04, 0x17
        /*000a*/ 	.short	(.L_23 - .L_22)
.L_22:
        /*000c*/ 	.word	0x00000000
        /*0010*/ 	.short	0x0000
        /*0012*/ 	.short	0x0070
        /*0014*/ 	.byte	0x00, 0xf0, 0x01, 0x10


	//----- nvinfo : EIATTR_SPARSE_MMA_MASK
	.align		4
.L_23:
        /*0018*/ 	.byte	0x03, 0x50
        /*001a*/ 	.short	0x0000


	//----- nvinfo : EIATTR_MAXREG_COUNT
	.align		4
        /*001c*/ 	.byte	0x03, 0x1b
        /*001e*/ 	.short	0x00a8


	//----- nvinfo : EIATTR_NUM_BARRIERS
	.align		4
        /*0020*/ 	.byte	0x02, 0x4c
        /*0022*/ 	.byte	0x01
	.zero		1


	//----- nvinfo : EIATTR_EXTERNS
	.align		4
        /*0024*/ 	.byte	0x04, 0x0f
        /*0026*/ 	.short	(.L_25 - .L_24)


	//   ....[0]....
	.align		4
.L_24:
        /*0028*/ 	.word	index@(__assertfail)


	//----- nvinfo : EIATTR_MERCURY_ISA_VERSION
	.align		4
.L_25:
        /*002c*/ 	.byte	0x03, 0x5f
        /*002e*/ 	.short	0x0101


	//----- nvinfo : EIATTR_INT_WARP_WIDE_INSTR_OFFSETS
	.align		4
        /*0030*/ 	.byte	0x04, 0x31
        /*0032*/ 	.short	(.L_27 - .L_26)


	//   ....[0]....
.L_26:
        /*0034*/ 	.word	0x00000450


	//   ....[1]....
        /*0038*/ 	.word	0x00000460


	//   ....[2]....
        /*003c*/ 	.word	0x00000520


	//----- nvinfo : EIATTR_COOP_GROUP_MASK_REGIDS
	.align		4
.L_27:
        /*0040*/ 	.byte	0x04, 0x29
        /*0042*/ 	.short	(.L_29 - .L_28)


	//   ....[0]....
.L_28:
        /*0044*/ 	.word	0xffffffff


	//   ....[1]....
        /*0048*/ 	.word	0xffffffff


	//   ....[2]....
        /*004c*/ 	.word	0xffffffff


	//   ....[3]....
        /*0050*/ 	.word	0xffffffff


	//   ....[4]....
        /*0054*/ 	.word	0xffffffff


	//----- nvinfo : EIATTR_COOP_GROUP_INSTR_OFFSETS
	.align		4
.L_29:
        /*0058*/ 	.byte	0x04, 0x28
        /*005a*/ 	.short	(.L_31 - .L_30)


	//   ....[0]....
.L_30:
        /*005c*/ 	.word	0x00000060


	//   ....[1]....
        /*0060*/ 	.word	0x00000070


	//   ....[2]....
        /*0064*/ 	.word	0x00000130


	//   ....[3]....
        /*0068*/ 	.word	0x00000320


	//   ....[4]....
        /*006c*/ 	.word	0x00001220


	//----- nvinfo : EIATTR_REG_RECONFIG
	.align		4
.L_31:
        /*0070*/ 	.byte	0x01, 0x54
	.zero		2


	//----- nvinfo : EIATTR_SYSCALL_OFFSETS
	.align		4
        /*0074*/ 	.byte	0x04, 0x46
        /*0076*/ 	.short	(.L_33 - .L_32)


	//   ....[0]....
.L_32:
        /*0078*/ 	.word	0x00001410


	//----- nvinfo : EIATTR_MBARRIER_INSTR_OFFSETS
	.align		4
.L_33:
        /*007c*/ 	.byte	0x04, 0x39
        /*007e*/ 	.short	(.L_35 - .L_34)


	//   ....[0]....
.L_34:
        /*0080*/ 	.word	0x00000230
        /*0084*/ 	.word	0x000000ff
        /*0088*/ 	.word	0x00000000
        /*008c*/ 	.short	0x0100
        /*008e*/ 	.byte	0x08
	.zero		1


	//   ....[1]....
        /*0090*/ 	.word	0x00000240
        /*0094*/ 	.word	0x000000ff
        /*0098*/ 	.word	0x00000038
        /*009c*/ 	.short	0x0100
        /*009e*/ 	.byte	0x08
	.zero		1


	//   ....[2]....
        /*00a0*/ 	.word	0x00000250
        /*00a4*/ 	.word	0x000000ff
        /*00a8*/ 	.word	0x00000008
        /*00ac*/ 	.short	0x0100
        /*00ae*/ 	.byte	0x08
	.zero		1


	//   ....[3]....
        /*00b0*/ 	.word	0x00000260
        /*00b4*/ 	.word	0x000000ff
        /*00b8*/ 	.word	0x00000040
        /*00bc*/ 	.short	0x0100
        /*00be*/ 	.byte	0x08
	.zero		1


	//   ....[4]....
        /*00c0*/ 	.word	0x00000270
        /*00c4*/ 	.word	0x000000ff
        /*00c8*/ 	.word	0x00000010
        /*00cc*/ 	.short	0x0100
        /*00ce*/ 	.byte	0x08
	.zero		1


	//   ....[5]....
        /*00d0*/ 	.word	0x00000280
        /*00d4*/ 	.word	0x000000ff
        /*00d8*/ 	.word	0x00000048
        /*00dc*/ 	.short	0x0100
        /*00de*/ 	.byte	0x08
	.zero		1


	//   ....[6]....
        /*00e0*/ 	.word	0x00000290
        /*00e4*/ 	.word	0x000000ff
        /*00e8*/ 	.word	0x00000018
        /*00ec*/ 	.short	0x0100
        /*00ee*/ 	.byte	0x08
	.zero		1


	//   ....[7]....
        /*00f0*/ 	.word	0x000002a0
        /*00f4*/ 	.word	0x000000ff
        /*00f8*/ 	.word	0x00000050
        /*00fc*/ 	.short	0x0100
        /*00fe*/ 	.byte	0x08
	.zero		1


	//   ....[8]....
        /*0100*/ 	.word	0x000002b0
        /*0104*/ 	.word	0x000000ff
        /*0108*/ 	.word	0x00000020
        /*010c*/ 	.short	0x0100
        /*010e*/ 	.byte	0x08
	.zero		1


	//   ....[9]....
        /*0110*/ 	.word	0x000002c0
        /*0114*/ 	.word	0x000000ff
        /*0118*/ 	.word	0x00000058
        /*011c*/ 	.short	0x0100
        /*011e*/ 	.byte	0x08
	.zero		1


	//   ....[10]....
        /*0120*/ 	.word	0x000002d0
        /*0124*/ 	.word	0x000000ff
        /*0128*/ 	.word	0x00000028
        /*012c*/ 	.short	0x0100
        /*012e*/ 	.byte	0x08
	.zero		1


	//   ....[11]....
        /*0130*/ 	.word	0x000002e0
        /*0134*/ 	.word	0x000000ff
        /*0138*/ 	.word	0x00000060
        /*013c*/ 	.short	0x0100
        /*013e*/ 	.byte	0x08
	.zero		1


	//   ....[12]....
        /*0140*/ 	.word	0x000002f0
        /*0144*/ 	.word	0x000000ff
        /*0148*/ 	.word	0x00000030
        /*014c*/ 	.short	0x0100
        /*014e*/ 	.byte	0x08
	.zero		1


	//   ....[13]....
        /*0150*/ 	.word	0x00000300
        /*0154*/ 	.word	0x000000ff
        /*0158*/ 	.word	0x00000068
        /*015c*/ 	.short	0x0100
        /*015e*/ 	.byte	0x08
	.zero		1


	//   ....[14]....
        /*0160*/ 	.word	0x000005a0
        /*0164*/ 	.word	0x000000ff
        /*0168*/ 	.word	0x00000080
        /*016c*/ 	.short	0x0100
        /*016e*/ 	.byte	0x08
	.zero		1


	//   ....[15]....
        /*0170*/ 	.word	0x00000620
        /*0174*/ 	.word	0x000000ff
        /*0178*/ 	.word	0x00000088
        /*017c*/ 	.short	0x0100
        /*017e*/ 	.byte	0x08
	.zero		1


	//   ....[16]....
        /*0180*/ 	.word	0x00001490
        /*0184*/ 	.word	0x00000003
        /*0188*/ 	.word	0x00000000
        /*018c*/ 	.short	0x010a
        /*018e*/ 	.byte	0x3f
	.zero		1


	//   ....[17]....
        /*0190*/ 	.word	0x000014f0
        /*0194*/ 	.word	0x00000003
        /*0198*/ 	.word	0x00000000
        /*019c*/ 	.short	0x010a
        /*019e*/ 	.byte	0x3f
	.zero		1


	//   ....[18]....
        /*01a0*/ 	.word	0x00001840
        /*01a4*/ 	.word	0x000000ff
        /*01a8*/ 	.word	0x00000000
        /*01ac*/ 	.short	0x010a
        /*01ae*/ 	.byte	0x07
	.zero		1


	//   ....[19]....
        /*01b0*/ 	.word	0x00001880
        /*01b4*/ 	.word	0x000000ff
        /*01b8*/ 	.word	0x00000000
        /*01bc*/ 	.short	0x010a
        /*01be*/ 	.byte	0x07
	.zero		1


	//   ....[20]....
        /*01c0*/ 	.word	0x00001ae0
        /*01c4*/ 	.word	0x000000ff
        /*01c8*/ 	.word	0x00000000
        /*01cc*/ 	.short	0x0101
        /*01ce*/ 	.byte	0x07
	.zero		1


	//   ....[21]....
        /*01d0*/ 	.word	0x00001ce0
        /*01d4*/ 	.word	0x000000ff
        /*01d8*/ 	.word	0x00000000
        /*01dc*/ 	.short	0x0101
        /*01de*/ 	.byte	0x04
	.zero		1


	//   ....[22]....
        /*01e0*/ 	.word	0x00006280
        /*01e4*/ 	.word	0x0000000e
        /*01e8*/ 	.word	0x00000038
        /*01ec*/ 	.short	0x010a
        /*01ee*/ 	.byte	0x3f
	.zero		1


	//   ....[23]....
        /*01f0*/ 	.word	0x00006650
        /*01f4*/ 	.word	0x00000006
        /*01f8*/ 	.word	0x00000088
        /*01fc*/ 	.short	0x0101
        /*01fe*/ 	.byte	0x3f
	.zero		1


	//   ....[24]....
        /*0200*/ 	.word	0x00006d30
        /*0204*/ 	.word	0x00000007
        /*0208*/ 	.word	0x00000000
        /*020c*/ 	.short	0x010a
        /*020e*/ 	.byte	0x3f
	.zero		1


	//   ....[25]....
        /*0210*/ 	.word	0x00006db0
        /*0214*/ 	.word	0x00000009
        /*0218*/ 	.word	0x00000000
        /*021c*/ 	.short	0x010a
        /*021e*/ 	.byte	0x3f
	.zero		1


	//   ....[26]....
        /*0220*/ 	.word	0x00006e40
        /*0224*/ 	.word	0x00000006
        /*0228*/ 	.word	0x00000000
        /*022c*/ 	.short	0x010a
        /*022e*/ 	.byte	0x3f
	.zero		1


	//   ....[27]....
        /*0230*/ 	.word	0x00006ed0
        /*0234*/ 	.word	0x00000009
        /*0238*/ 	.word	0x00000000
        /*023c*/ 	.short	0x010a
        /*023e*/ 	.byte	0x3f
	.zero		1


	//   ....[28]....
        /*0240*/ 	.word	0x00006f60
        /*0244*/ 	.word	0x00000006
        /*0248*/ 	.word	0x00000000
        /*024c*/ 	.short	0x010a
        /*024e*/ 	.byte	0x3f
	.zero		1


	//   ....[29]....
        /*0250*/ 	.word	0x00006ff0
        /*0254*/ 	.word	0x00000009
        /*0258*/ 	.word	0x00000000
        /*025c*/ 	.short	0x010a
        /*025e*/ 	.byte	0x3f
	.zero		1


	//   ....[30]....
        /*0260*/ 	.word	0x00007080
        /*0264*/ 	.word	0x00000003
        /*0268*/ 	.word	0x00000000
        /*026c*/ 	.short	0x010a
        /*026e*/ 	.byte	0x3f
	.zero		1


	//   ....[31]....
        /*0270*/ 	.word	0x000070e0
        /*0274*/ 	.word	0x00000003
        /*0278*/ 	.word	0x00000000
        /*027c*/ 	.short	0x010a
        /*027e*/ 	.byte	0x3f
	.zero		1


	//   ....[32]....
        /*0280*/ 	.word	0x00007140
        /*0284*/ 	.word	0x00000004
        /*0288*/ 	.word	0x00000000
        /*028c*/ 	.short	0x010a
        /*028e*/ 	.byte	0x3f
	.zero		1


	//   ....[33]....
        /*0290*/ 	.word	0x00007210
        /*0294*/ 	.word	0x0000000e
        /*0298*/ 	.word	0x00000038
        /*029c*/ 	.short	0x010a
        /*029e*/ 	.byte	0x3f
	.zero		1


	//   ....[34]....
        /*02a0*/ 	.word	0x000072e0
        /*02a4*/ 	.word	0x00000007
        /*02a8*/ 	.word	0x00000000
        /*02ac*/ 	.short	0x010a
        /*02ae*/ 	.byte	0x3f
	.zero		1


	//   ....[35]....
        /*02b0*/ 	.word	0x00007330
        /*02b4*/ 	.word	0x00000009
        /*02b8*/ 	.word	0x00000000
        /*02bc*/ 	.short	0x010a
        /*02be*/ 	.byte	0x3f
	.zero		1


	//   ....[36]....
        /*02c0*/ 	.word	0x00007380
        /*02c4*/ 	.word	0x00000006
        /*02c8*/ 	.word	0x00000000
        /*02cc*/ 	.short	0x010a
        /*02ce*/ 	.byte	0x3f
	.zero		1


	//   ....[37]....
        /*02d0*/ 	.word	0x000073d0
        /*02d4*/ 	.word	0x00000009
        /*02d8*/ 	.word	0x00000000
        /*02dc*/ 	.short	0x010a
        /*02de*/ 	.byte	0x3f
	.zero		1


	//   ....[38]....
        /*02e0*/ 	.word	0x00007420
        /*02e4*/ 	.word	0x00000006
        /*02e8*/ 	.word	0x00000000
        /*02ec*/ 	.short	0x010a
        /*02ee*/ 	.byte	0x3f
	.zero		1


	//   ....[39]....
        /*02f0*/ 	.word	0x00007470
        /*02f4*/ 	.word	0x00000009
        /*02f8*/ 	.word	0x00000000
        /*02fc*/ 	.short	0x010a
        /*02fe*/ 	.byte	0x3f
	.zero		1


	//----- nvinfo : EIATTR_NUM_MBARRIERS
	.align		4
.L_35:
        /*0300*/ 	.byte	0x03, 0x38
        /*0302*/ 	.short	0x0010


	//----- nvinfo : EIATTR_EXIT_INSTR_OFFSETS
	.align		4
        /*0304*/ 	.byte	0x04, 0x1c
        /*0306*/ 	.short	(.L_37 - .L_36)


	//   ....[0]....
.L_36:
        /*0308*/ 	.word	0x000006c0


	//   ....[1]....
        /*030c*/ 	.word	0x00000f80


	//   ....[2]....
        /*0310*/ 	.word	0x00005960


	//   ....[3]....
        /*0314*/ 	.word	0x00005f90


	//   ....[4]....
        /*0318*/ 	.word	0x000070d0


	//----- nvinfo : EIATTR_MAX_THREADS
	.align		4
.L_37:
        /*031c*/ 	.byte	0x04, 0x05
        /*031e*/ 	.short	(.L_39 - .L_38)
.L_38:
        /*0320*/ 	.word	0x00000180
        /*0324*/ 	.word	0x00000001
        /*0328*/ 	.word	0x00000001


	//----- nvinfo : EIATTR_CRS_STACK_SIZE
	.align		4
.L_39:
        /*032c*/ 	.byte	0x04, 0x1e
        /*032e*/ 	.short	(.L_41 - .L_40)
.L_40:
        /*0330*/ 	.word	0x00000000


	//----- nvinfo : EIATTR_CBANK_PARAM_SIZE
	.align		4
.L_41:
        /*0334*/ 	.byte	0x03, 0x19
        /*0336*/ 	.short	0x0470


	//----- nvinfo : EIATTR_PARAM_CBANK
	.align		4
        /*0338*/ 	.byte	0x04, 0x0a
        /*033a*/ 	.short	(.L_43 - .L_42)
	.align		4
.L_42:
        /*033c*/ 	.word	index@(.nv.constant0._ZN7cutlass13device_kernelINS_4gemm6kernel13GemmUniversalIN4cute5tupleIJiiiiEEENS1_10collective13CollectiveMmaINS1_34MainloopSm90TmaGmmaWarpSpecializedILi7ENS5_IJNS4_1CILi1EEESB_SB_EEENS1_35KernelTmaWarpSpecializedCooperativeEEENS5_IJNSA_ILi128EEESF_NSA_ILi32EEEEEEfNS5_IJlSB_lEEEfSI_NS4_8TiledMMAINS4_8MMA_AtomIJNS4_4SM904GMMA30MMA_64x128x8_F32TF32TF32_SS_TNILNSM_7ScaleInE1ELSO_1EEEEEENS4_6LayoutINS5_IJNSA_ILi2EEESB_SB_EEENS5_IJSB_NSA_ILi0EEESU_EEEEENS5_IJNS4_10UnderscoreESX_SX_EEEEENS4_13SM90_TMA_LOADENS4_14ComposedLayoutINS4_7SwizzleILi3ELi4ELi3EEENS4_18smem_ptr_flag_bitsILi32EEENSR_INS5_IJNSA_ILi8EEESG_EEENS5_IJSG_SB_EEEEEEEvNS4_8identityES10_S1A_vS1B_EENS_8epilogue10collective6detail29Sm90TmaWarpSpecializedAdapterINS1E_15DefaultEpilogueIfSI_SI_NS1D_6thread17LinearCombinationIfLi1EffLNS1I_9ScaleType4KindE0ELNS_15FloatRoundStyleE2EfEENS1_15EpilogueDefaultEEEEEvvEEEEvNT_6ParamsE)
        /*0340*/ 	.short	0x0210
        /*0342*/ 	.short	0x0470


	//----- nvinfo : EIATTR_SW_WAR
	.align		4
.L_43:
        /*0344*/ 	.byte	0x04, 0x36
        /*0346*/ 	.short	(.L_45 - .L_44)
.L_44:
        /*0348*/ 	.word	0x00000008
.L_45:


//--------------------- .nv.callgraph             --------------------------
	.section	.nv.callgraph,"",@"SHT_CUDA_CALLGRAPH"
	.align	4
	.sectionentsize	8
	.align		4
        /*0000*/ 	.word	0x00000000
	.align		4
        /*0004*/ 	.word	0xffffffff
	.align		4
        /*0008*/ 	.word	index@(_ZN7cutlass13device_kernelINS_4gemm6kernel13GemmUniversalIN4cute5tupleIJiiiiEEENS1_10collective13CollectiveMmaINS1_34MainloopSm90TmaGmmaWarpSpecializedILi7ENS5_IJNS4_1CILi1EEESB_SB_EEENS1_35KernelTmaWarpSpecializedCooperativeEEENS5_IJNSA_ILi128EEESF_NSA_ILi32EEEEEEfNS5_IJlSB_lEEEfSI_NS4_8TiledMMAINS4_8MMA_AtomIJNS4_4SM904GMMA30MMA_64x128x8_F32TF32TF32_SS_TNILNSM_7ScaleInE1ELSO_1EEEEEENS4_6LayoutINS5_IJNSA_ILi2EEESB_SB_EEENS5_IJSB_NSA_ILi0EEESU_EEEEENS5_IJNS4_10UnderscoreESX_SX_EEEEENS4_13SM90_TMA_LOADENS4_14ComposedLayoutINS4_7SwizzleILi3ELi4ELi3EEENS4_18smem_ptr_flag_bitsILi32EEENSR_INS5_IJNSA_ILi8EEESG_EEENS5_IJSG_SB_EEEEEEEvNS4_8identityES10_S1A_vS1B_EENS_8epilogue10collective6detail29Sm90TmaWarpSpecializedAdapterINS1E_15DefaultEpilogueIfSI_SI_NS1D_6thread17LinearCombinationIfLi1EffLNS1I_9ScaleType4KindE0ELNS_15FloatRoundStyleE2EfEENS1_15EpilogueDefaultEEEEEvvEEEEvNT_6ParamsE)
	.align		4
        /*000c*/ 	.word	index@(__assertfail)
	.align		4
        /*0010*/ 	.word	0x00000000
	.align		4
        /*0014*/ 	.word	0xfffffffe
	.align		4
        /*0018*/ 	.word	0x00000000
	.align		4
        /*001c*/ 	.word	0xfffffffd
	.align		4
        /*0020*/ 	.word	0x00000000
	.align		4
        /*0024*/ 	.word	0xfffffffc


//--------------------- .nv.constant4             --------------------------
	.section	.nv.constant4,"a",@progbits
	.align	8
	.align		8
.nv.constant4:
        /*0000*/ 	.dword	__assertfail
	.align		8
        /*0008*/ 	.dword	__unnamed_1
	.align		8
        /*0010*/ 	.dword	_ZN40_INTERNAL_c01f800e_4_k_cu_4c509a0c_211934cuda3std3__45__cpo5beginE
	.align		8
        /*0018*/ 	.dword	_ZN40_INTERNAL_c01f800e_4_k_cu_4c509a0c_211934cuda3std3__45__cpo3endE
	.align		8
        /*0020*/ 	.dword	_ZN40_INTERNAL_c01f800e_4_k_cu_4c509a0c_211934cuda3std3__45__cpo6cbeginE
	.align		8
        /*0028*/ 	.dword	_ZN40_INTERNAL_c01f800e_4_k_cu_4c509a0c_211934cuda3std3__45__cpo4cendE
	.align		8
        /*0030*/ 	.dword	_ZN40_INTERNAL_c01f800e_4_k_cu_4c509a0c_211934cuda3std3__442_GLOBAL__N__c01f800e_4_k_cu_4c509a0c_211936ignoreE
	.align		8
        /*0038*/ 	.dword	_ZN40_INTERNAL_c01f800e_4_k_cu_4c509a0c_211934cuda3std3__419piecewise_constructE
	.align		8
        /*0040*/ 	.dword	_ZN40_INTERNAL_c01f800e_4_k_cu_4c509a0c_211934cuda3std3__48in_placeE
	.align		8
        /*0048*/ 	.dword	_ZN40_INTERNAL_c01f800e_4_k_cu_4c509a0c_211934cuda3std6ranges3__45__cpo4swapE
	.align		8
        /*0050*/ 	.dword	_ZN40_INTERNAL_c01f800e_4_k_cu_4c509a0c_211934cuda3std6ranges3__45__cpo9iter_moveE
	.align		8
        /*0058*/ 	.dword	_ZN40_INTERNAL_c01f800e_4_k_cu_4c509a0c_211934cute7productE
	.align		8
        /*0060*/ 	.dword	_ZN40_INTERNAL_c01f800e_4_k_cu_4c509a0c_211934cute1_E
	.align		8
        /*0068*/ 	.dword	$str$22
	.align		8
        /*0070*/ 	.dword	$str$23


//--------------------- .text._ZN7cutlass13device_kernelINS_4gemm6kernel13GemmUniversalIN4cute5tupleIJiiiiEEENS1_10collective13CollectiveMmaINS1_34MainloopSm90TmaGmmaWarpSpecializedILi7ENS5_IJNS4_1CILi1EEESB_SB_EEENS1_35KernelTmaWarpSpecializedCooperativeEEENS5_IJNSA_ILi128EEESF_NSA_ILi32EEEEEEfNS5_IJlSB_lEEEfSI_NS4_8TiledMMAINS4_8MMA_AtomIJNS4_4SM904GMMA30MMA_64x128x8_F32TF32TF32_SS_TNILNSM_7ScaleInE1ELSO_1EEEEEENS4_6LayoutINS5_IJNSA_ILi2EEESB_SB_EEENS5_IJSB_NSA_ILi0EEESU_EEEEENS5_IJNS4_10UnderscoreESX_SX_EEEEENS4_13SM90_TMA_LOADENS4_14ComposedLayoutINS4_7SwizzleILi3ELi4ELi3EEENS4_18smem_ptr_flag_bitsILi32EEENSR_INS5_IJNSA_ILi8EEESG_EEENS5_IJSG_SB_EEEEEEEvNS4_8identityES10_S1A_vS1B_EENS_8epilogue10collective6detail29Sm90TmaWarpSpecializedAdapterINS1E_15DefaultEpilogueIfSI_SI_NS1D_6thread17LinearCombinationIfLi1EffLNS1I_9ScaleType4KindE0ELNS_15FloatRoundStyleE2EfEENS1_15EpilogueDefaultEEEEEvvEEEEvNT_6ParamsE --------------------------
	.section	.text._ZN7cutlass13device_kernelINS_4gemm6kernel13GemmUniversalIN4cute5tupleIJiiiiEEENS1_10collective13CollectiveMmaINS1_34MainloopSm90TmaGmmaWarpSpecializedILi7ENS5_IJNS4_1CILi1EEESB_SB_EEENS1_35KernelTmaWarpSpecializedCooperativeEEENS5_IJNSA_ILi128EEESF_NSA_ILi32EEEEEEfNS5_IJlSB_lEEEfSI_NS4_8TiledMMAINS4_8MMA_AtomIJNS4_4SM904GMMA30MMA_64x128x8_F32TF32TF32_SS_TNILNSM_7ScaleInE1ELSO_1EEEEEENS4_6LayoutINS5_IJNSA_ILi2EEESB_SB_EEENS5_IJSB_NSA_ILi0EEESU_EEEEENS5_IJNS4_10UnderscoreESX_SX_EEEEENS4_13SM90_TMA_LOADENS4_14ComposedLayoutINS4_7SwizzleILi3ELi4ELi3EEENS4_18smem_ptr_flag_bitsILi32EEENSR_INS5_IJNSA_ILi8EEESG_EEENS5_IJSG_SB_EEEEEEEvNS4_8identityES10_S1A_vS1B_EENS_8epilogue10collective6detail29Sm90TmaWarpSpecializedAdapterINS1E_15DefaultEpilogueIfSI_SI_NS1D_6thread17LinearCombinationIfLi1EffLNS1I_9ScaleType4KindE0ELNS_15FloatRoundStyleE2EfEENS1_15EpilogueDefaultEEEEEvvEEEEvNT_6ParamsE,"ax",@progbits
	.align	128
.text._ZN7cutlass13device_kernelINS_4gemm6kernel13GemmUniversalIN4cute5tupleIJiiiiEEENS1_10collective13CollectiveMmaINS1_34MainloopSm90TmaGmmaWarpSpecializedILi7ENS5_IJNS4_1CILi1EEESB_SB_EEENS1_35KernelTmaWarpSpecializedCooperativeEEENS5_IJNSA_ILi128EEESF_NSA_ILi32EEEEEEfNS5_IJlSB_lEEEfSI_NS4_8TiledMMAINS4_8MMA_AtomIJNS4_4SM904GMMA30MMA_64x128x8_F32TF32TF32_SS_TNILNSM_7ScaleInE1ELSO_1EEEEEENS4_6LayoutINS5_IJNSA_ILi2EEESB_SB_EEENS5_IJSB_NSA_ILi0EEESU_EEEEENS5_IJNS4_10UnderscoreESX_SX_EEEEENS4_13SM90_TMA_LOADENS4_14ComposedLayoutINS4_7SwizzleILi3ELi4ELi3EEENS4_18smem_ptr_flag_bitsILi32EEENSR_INS5_IJNSA_ILi8EEESG_EEENS5_IJSG_SB_EEEEEEEvNS4_8identityES10_S1A_vS1B_EENS_8epilogue10collective6detail29Sm90TmaWarpSpecializedAdapterINS1E_15DefaultEpilogueIfSI_SI_NS1D_6thread17LinearCombinationIfLi1EffLNS1I_9ScaleType4KindE0ELNS_15FloatRoundStyleE2EfEENS1_15EpilogueDefaultEEEEEvvEEEEvNT_6ParamsE:
        .type           _ZN7cutlass13device_kernelINS_4gemm6kernel13GemmUniversalIN4cute5tupleIJiiiiEEENS1_10collective13CollectiveMmaINS1_34MainloopSm90TmaGmmaWarpSpecializedILi7ENS5_IJNS4_1CILi1EEESB_SB_EEENS1_35KernelTmaWarpSpecializedCooperativeEEENS5_IJNSA_ILi128EEESF_NSA_ILi32EEEEEEfNS5_IJlSB_lEEEfSI_NS4_8TiledMMAINS4_8MMA_AtomIJNS4_4SM904GMMA30MMA_64x128x8_F32TF32TF32_SS_TNILNSM_7ScaleInE1ELSO_1EEEEEENS4_6LayoutINS5_IJNSA_ILi2EEESB_SB_EEENS5_IJSB_NSA_ILi0EEESU_EEEEENS5_IJNS4_10UnderscoreESX_SX_EEEEENS4_13SM90_TMA_LOADENS4_14ComposedLayoutINS4_7SwizzleILi3ELi4ELi3EEENS4_18smem_ptr_flag_bitsILi32EEENSR_INS5_IJNSA_ILi8EEESG_EEENS5_IJSG_SB_EEEEEEEvNS4_8identityES10_S1A_vS1B_EENS_8epilogue10collective6detail29Sm90TmaWarpSpecializedAdapterINS1E_15DefaultEpilogueIfSI_SI_NS1D_6thread17LinearCombinationIfLi1EffLNS1I_9ScaleType4KindE0ELNS_15FloatRoundStyleE2EfEENS1_15EpilogueDefaultEEEEEvvEEEEvNT_6ParamsE,@function
        .size           _ZN7cutlass13device_kernelINS_4gemm6kernel13GemmUniversalIN4cute5tupleIJiiiiEEENS1_10collective13CollectiveMmaINS1_34MainloopSm90TmaGmmaWarpSpecializedILi7ENS5_IJNS4_1CILi1EEESB_SB_EEENS1_35KernelTmaWarpSpecializedCooperativeEEENS5_IJNSA_ILi128EEESF_NSA_ILi32EEEEEEfNS5_IJlSB_lEEEfSI_NS4_8TiledMMAINS4_8MMA_AtomIJNS4_4SM904GMMA30MMA_64x128x8_F32TF32TF32_SS_TNILNSM_7ScaleInE1ELSO_1EEEEEENS4_6LayoutINS5_IJNSA_ILi2EEESB_SB_EEENS5_IJSB_NSA_ILi0EEESU_EEEEENS5_IJNS4_10UnderscoreESX_SX_EEEEENS4_13SM90_TMA_LOADENS4_14ComposedLayoutINS4_7SwizzleILi3ELi4ELi3EEENS4_18smem_ptr_flag_bitsILi32EEENSR_INS5_IJNSA_ILi8EEESG_EEENS5_IJSG_SB_EEEEEEEvNS4_8identityES10_S1A_vS1B_EENS_8epilogue10collective6detail29Sm90TmaWarpSpecializedAdapterINS1E_15DefaultEpilogueIfSI_SI_NS1D_6thread17LinearCombinationIfLi1EffLNS1I_9ScaleType4KindE0ELNS_15FloatRoundStyleE2EfEENS1_15EpilogueDefaultEEEEEvvEEEEvNT_6ParamsE,(.L_x_200 - _ZN7cutlass13device_kernelINS_4gemm6kernel13GemmUniversalIN4cute5tupleIJiiiiEEENS1_10collective13CollectiveMmaINS1_34MainloopSm90TmaGmmaWarpSpecializedILi7ENS5_IJNS4_1CILi1EEESB_SB_EEENS1_35KernelTmaWarpSpecializedCooperativeEEENS5_IJNSA_ILi128EEESF_NSA_ILi32EEEEEEfNS5_IJlSB_lEEEfSI_NS4_8TiledMMAINS4_8MMA_AtomIJNS4_4SM904GMMA30MMA_64x128x8_F32TF32TF32_SS_TNILNSM_7ScaleInE1ELSO_1EEEEEENS4_6LayoutINS5_IJNSA_ILi2EEESB_SB_EEENS5_IJSB_NSA_ILi0EEESU_EEEEENS5_IJNS4_10UnderscoreESX_SX_EEEEENS4_13SM90_TMA_LOADENS4_14ComposedLayoutINS4_7SwizzleILi3ELi4ELi3EEENS4_18smem_ptr_flag_bitsILi32EEENSR_INS5_IJNSA_ILi8EEESG_EEENS5_IJSG_SB_EEEEEEEvNS4_8identityES10_S1A_vS1B_EENS_8epilogue10collective6detail29Sm90TmaWarpSpecializedAdapterINS1E_15DefaultEpilogueIfSI_SI_NS1D_6thread17LinearCombinationIfLi1EffLNS1I_9ScaleType4KindE0ELNS_15FloatRoundStyleE2EfEENS1_15EpilogueDefaultEEEEEvvEEEEvNT_6ParamsE)
        .other          _ZN7cutlass13device_kernelINS_4gemm6kernel13GemmUniversalIN4cute5tupleIJiiiiEEENS1_10collective13CollectiveMmaINS1_34MainloopSm90TmaGmmaWarpSpecializedILi7ENS5_IJNS4_1CILi1EEESB_SB_EEENS1_35KernelTmaWarpSpecializedCooperativeEEENS5_IJNSA_ILi128EEESF_NSA_ILi32EEEEEEfNS5_IJlSB_lEEEfSI_NS4_8TiledMMAINS4_8MMA_AtomIJNS4_4SM904GMMA30MMA_64x128x8_F32TF32TF32_SS_TNILNSM_7ScaleInE1ELSO_1EEEEEENS4_6LayoutINS5_IJNSA_ILi2EEESB_SB_EEENS5_IJSB_NSA_ILi0EEESU_EEEEENS5_IJNS4_10UnderscoreESX_SX_EEEEENS4_13SM90_TMA_LOADENS4_14ComposedLayoutINS4_7SwizzleILi3ELi4ELi3EEENS4_18smem_ptr_flag_bitsILi32EEENSR_INS5_IJNSA_ILi8EEESG_EEENS5_IJSG_SB_EEEEEEEvNS4_8identityES10_S1A_vS1B_EENS_8epilogue10collective6detail29Sm90TmaWarpSpecializedAdapterINS1E_15DefaultEpilogueIfSI_SI_NS1D_6thread17LinearCombinationIfLi1EffLNS1I_9ScaleType4KindE0ELNS_15FloatRoundStyleE2EfEENS1_15EpilogueDefaultEEEEEvvEEEEvNT_6ParamsE,@"STO_CUDA_ENTRY STV_DEFAULT"
_ZN7cutlass13device_kernelINS_4gemm6kernel13GemmUniversalIN4cute5tupleIJiiiiEEENS1_10collective13CollectiveMmaINS1_34MainloopSm90TmaGmmaWarpSpecializedILi7ENS5_IJNS4_1CILi1EEESB_SB_EEENS1_35KernelTmaWarpSpecializedCooperativeEEENS5_IJNSA_ILi128EEESF_NSA_ILi32EEEEEEfNS5_IJlSB_lEEEfSI_NS4_8TiledMMAINS4_8MMA_AtomIJNS4_4SM904GMMA30MMA_64x128x8_F32TF32TF32_SS_TNILNSM_7ScaleInE1ELSO_1EEEEEENS4_6LayoutINS5_IJNSA_ILi2EEESB_SB_EEENS5_IJSB_NSA_ILi0EEESU_EEEEENS5_IJNS4_10UnderscoreESX_SX_EEEEENS4_13SM90_TMA_LOADENS4_14ComposedLayoutINS4_7SwizzleILi3ELi4ELi3EEENS4_18smem_ptr_flag_bitsILi32EEENSR_INS5_IJNSA_ILi8EEESG_EEENS5_IJSG_SB_EEEEEEEvNS4_8identityES10_S1A_vS1B_EENS_8epilogue10collective6detail29Sm90TmaWarpSpecializedAdapterINS1E_15DefaultEpilogueIfSI_SI_NS1D_6thread17LinearCombinationIfLi1EffLNS1I_9ScaleType4KindE0ELNS_15FloatRoundStyleE2EfEENS1_15EpilogueDefaultEEEEEvvEEEEvNT_6ParamsE:
[----:B------:R-:W0:Y:S01]  /*0000*/  LDC R1, c[0x0][0x28] ;  /* 0x00000a00ff017b82 */ /* 0x000e220000000800 */
[----:B------:R-:W1:Y:S01]  /*0010*/  S2R R3, SR_TID.X ;  /* 0x0000000000037919 */ /* 0x000e620000002100 */
[----:B------:R-:W-:Y:S01]  /*0020*/  ELECT P0, URZ, PT ;  /* 0x00000000003f782f */ /* 0x000fe20003800000 */
[----:B------:R-:W-:Y:S01]  /*0030*/  BSSY B0, `(.L_x_0) ;  /* 0x000000f000007945 */ /* 0x000fe20003800000 */
[--C-:B-1----:R-:W-:Y:S02]  /*0040*/  SHF.R.U32.HI R0, RZ, 0x5, R3.reuse ;  /* 0x00000005ff007819 */ /* 0x102fe40000011603 */
[----:B------:R-:W-:-:S03]  /*0050*/  SHF.R.U32.HI R14, RZ, 0x7, R3 ;  /* 0x00000007ff0e7819 */ /* 0x000fc60000011603 */
[----:B------:R-:W1:Y:S04]  /*0060*/  SHFL.IDX PT, R4, R0, RZ, 0x1f ;  /* 0x00001fff00047589 */ /* 0x000e6800000e0000 */
[----:B------:R2:W3:Y:S01]  /*0070*/  SHFL.IDX PT, R10, R14, RZ, 0x1f ;  /* 0x00001fff0e0a7589 */ /* 0x0004e200000e0000 */
[----:B-1----:R-:W-:-:S13]  /*0080*/  ISETP.NE.OR P0, PT, R4, RZ, !P0 ;  /* 0x000000ff0400720c */ /* 0x002fda0004705670 */
[----:B0-23--:R-:W-:Y:S05]  /*0090*/  @P0 BRA `(.L_x_1) ;  /* 0x0000000000200947 */ /* 0x00dfea0003800000 */
[----:B------:R-:W-:Y:S02]  /*00a0*/  ULDC.64 UR4, c[0x0][0x198] ;  /* 0x0000660000047ab9 */ /* 0x000fe40000000a00 */
[----:B------:R-:W-:Y:S02]  /*00b0*/  UIADD3 UR6, UP0, UR4, 0xf0, URZ ;  /* 0x000000f004067890 */ /* 0x000fe4000ff1e03f */
[----:B------:R-:W-:Y:S02]  /*00c0*/  UIADD3 UR4, UP1, UR4, 0x1f0, URZ ;  /* 0x000001f004047890 */ /* 0x000fe4000ff3e03f */
[----:B------:R-:W-:Y:S02]  /*00d0*/  UIADD3.X UR7, URZ, UR5, URZ, UP0, !UPT ;  /* 0x000000053f077290 */ /* 0x000fe400087fe43f */
[----:B------:R-:W-:-:S07]  /*00e0*/  UIADD3.X UR5, URZ, UR5, URZ, UP1, !UPT ;  /* 0x000000053f057290 */ /* 0x000fce0008ffe43f */
[----:B------:R0:W-:Y:S02]  /*00f0*/  UTMACCTL.PF [UR6] ;  /* 0x00000000060079b9 */ /* 0x0001e40008040000 */
[----:B------:R0:W-:Y:S02]  /*0100*/  UTMACCTL.PF [UR4] ;  /* 0x00000000040079b9 */ /* 0x0001e40008040000 */
[----:B0-----:R-:W-:Y:S01]  /*0110*/  NOP ;  /* 0x0000000000007918 */ /* 0x001fe20000000000 */
.L_x_1:
[----:B------:R-:W-:Y:S05]  /*0120*/  BSYNC B0 ;  /* 0x0000000000007941 */ /* 0x000fea0003800000 */
.L_x_0:
[----:B------:R-:W0:Y:S02]  /*0130*/  SHFL.IDX PT, R2, R0, RZ, 0x1f ;  /* 0x00001fff00027589 */ /* 0x000e2400000e0000 */
[----:B0-----:R-:W-:-:S13]  /*0140*/  ISETP.NE.AND P0, PT, R2, RZ, PT ;  /* 0x000000ff0200720c */ /* 0x001fda0003f05270 */
[----:B------:R-:W-:Y:S05]  /*0150*/  @P0 BRA `(.L_x_2) ;  /* 0x0000000000700947 */ /* 0x000fea0003800000 */
[----:B------:R-:W0:Y:S01]  /*0160*/  S2UR UR8, SR_CgaCtaId ;  /* 0x00000000000879c3 */ /* 0x000e220000008800 */
[----:B------:R-:W-:Y:S01]  /*0170*/  UMOV UR4, 0x400 ;  /* 0x0000040000047882 */ /* 0x000fe20000000000 */
[----:B------:R-:W-:Y:S01]  /*0180*/  UMOV UR5, 0x1 ;  /* 0x0000000100057882 */ /* 0x000fe20000000000 */
[----:B------:R-:W-:Y:S01]  /*0190*/  UMOV UR6, 0x100 ;  /* 0x0000010000067882 */ /* 0x000fe20000000000 */
[----:B------:R-:W-:Y:S01]  /*01a0*/  ELECT P0, URZ, PT ;  /* 0x00000000003f782f */ /* 0x000fe20003800000 */
[----:B------:R-:W-:-:S04]  /*01b0*/  UIADD3 UR6, -UR6, 0x100000, URZ ;  /* 0x0010000006067890 */ /* 0x000fc8000fffe13f */
[----:B------:R-:W-:Y:S02]  /*01c0*/  USHF.L.U32 UR7, UR6, 0xb, URZ ;  /* 0x0000000b06077899 */ /* 0x000fe4000800063f */
[----:B------:R-:W-:Y:S02]  /*01d0*/  USHF.L.U32 UR6, UR6, 0x1, URZ ;  /* 0x0000000106067899 */ /* 0x000fe4000800063f */
[----:B0-----:R-:W-:Y:S02]  /*01e0*/  ULEA UR8, UR8, UR4, 0x18 ;  /* 0x0000000408087291 */ /* 0x001fe4000f8ec03f */
[----:B------:R-:W-:-:S04]  /*01f0*/  UIADD3 UR4, -UR5, 0x100000, URZ ;  /* 0x0010000005047890 */ /* 0x000fc8000fffe13f */
[----:B------:R-:W-:Y:S02]  /*0200*/  USHF.L.U32 UR5, UR4, 0xb, URZ ;  /* 0x0000000b04057899 */ /* 0x000fe4000800063f */
[----:B------:R-:W-:Y:S01]  /*0210*/  USHF.L.U32 UR4, UR4, 0x1, URZ ;  /* 0x0000000104047899 */ /* 0x000fe2000800063f */
[----:B------:R-:W0:Y:S11]  /*0220*/  FENCE.VIEW.ASYNC.S ;  /* 0x00000000000073c6 */ /* 0x000e360000000000 */
[----:B0-----:R0:W1:Y:S01]  /*0230*/  SYNCS.EXCH.64 URZ, [UR8], UR4 ;  /* 0x00000004083f75b2 */ /* 0x0010620008000100 */
[----:B------:R0:W2:Y:S01]  /*0240*/  SYNCS.EXCH.64 URZ, [UR8+0x38], UR6 ;  /* 0x00003806083f75b2 */ /* 0x0000a20008000100 */
[----:B------:R0:W3:Y:S01]  /*0250*/  SYNCS.EXCH.64 URZ, [UR8+0x8], UR4 ;  /* 0x00000804083f75b2 */ /* 0x0000e20008000100 */
[----:B------:R0:W4:Y:S01]  /*0260*/  SYNCS.EXCH.64 URZ, [UR8+0x40], UR6 ;  /* 0x00004006083f75b2 */ /* 0x0001220008000100 */
[----:B------:R0:W0:Y:S01]  /*0270*/  SYNCS.EXCH.64 URZ, [UR8+0x10], UR4 ;  /* 0x00001004083f75b2 */ /* 0x0000220008000100 */
        /* <DEDUP_REMOVED lines=9> */
[----:B------:R-:W-:Y:S01]  /*0310*/  NOP ;  /* 0x0000000000007918 */ /* 0x000fe20000000000 */
.L_x_2:
[----:B------:R-:W5:Y:S01]  /*0320*/  SHFL.IDX PT, R0, R0, RZ, 0x1f ;  /* 0x00001fff00007589 */ /* 0x000f6200000e0000 */
[----:B------:R-:W-:Y:S01]  /*0330*/  ELECT P0, URZ, PT ;  /* 0x00000000003f782f */ /* 0x000fe20003800000 */
[----:B------:R-:W1:Y:S01]  /*0340*/  LDC R2, c[0x0][0x65c] ;  /* 0x00019700ff027b82 */ /* 0x000e620000000800 */
[----:B------:R-:W-:Y:S01]  /*0350*/  SHF.R.S32.HI R7, RZ, 0x1f, R4 ;  /* 0x0000001fff077819 */ /* 0x000fe20000011404 */
[----:B------:R-:W2:Y:S01]  /*0360*/  S2R R5, SR_CTAID.Y ;  /* 0x0000000000057919 */ /* 0x000ea20000002600 */
[----:B0-----:R-:W-:Y:S01]  /*0370*/  UMOV UR4, 0x20 ;  /* 0x0000002000047882 */ /* 0x001fe20000000000 */
[----:B------:R-:W-:Y:S01]  /*0380*/  NOP ;  /* 0x0000000000007918 */ /* 0x000fe20000000000 */
[----:B------:R-:W-:Y:S01]  /*0390*/  LEA.HI R7, R7, R4, RZ, 0x2 ;  /* 0x0000000407077211 */ /* 0x000fe200078f10ff */
[----:B------:R-:W0:Y:S01]  /*03a0*/  S2R R6, SR_CTAID.X ;  /* 0x0000000000067919 */ /* 0x000e220000002500 */
[----:B------:R-:W-:Y:S01]  /*03b0*/  ISETP.NE.AND P2, PT, R10, RZ, PT ;  /* 0x000000ff0a00720c */ /* 0x000fe20003f45270 */
[----:B------:R-:W-:Y:S01]  /*03c0*/  NOP ;  /* 0x0000000000007918 */ /* 0x000fe20000000000 */
[----:B------:R-:W-:-:S02]  /*03d0*/  LOP3.LUT R7, R7, 0xfffffffc, RZ, 0xc0, !PT ;  /* 0xfffffffc07077812 */ /* 0x000fc400078ec0ff */
[----:B-----5:R-:W-:Y:S02]  /*03e0*/  ISETP.NE.OR P0, PT, R0, RZ, !P0 ;  /* 0x000000ff0000720c */ /* 0x020fe40004705670 */
[----:B-1----:R-:W-:-:S04]  /*03f0*/  ISETP.NE.AND P3, PT, R2, 0x1, PT ;  /* 0x000000010200780c */ /* 0x002fc80003f65270 */
[----:B------:R-:W-:Y:S01]  /*0400*/  P2R R0, PR, RZ, 0x8 ;  /* 0x00000008ff007803 */ /* 0x000fe20000000000 */
[----:B------:R-:W-:Y:S01]  /*0410*/  IMAD.IADD R0, R4, 0x1, -R7 ;  /* 0x0000000104007824 */ /* 0x000fe200078e0a07 */
[----:B------:R-:W-:Y:S01]  /*0420*/  LOP3.LUT R4, R3, 0x7f, RZ, 0xc0, !PT ;  /* 0x0000007f03047812 */ /* 0x000fe200078ec0ff */
[----:B------:R-:W-:-:S03]  /*0430*/  IMAD.MOV.U32 R7, RZ, RZ, RZ ;  /* 0x000000ffff077224 */ /* 0x000fc600078e00ff */
[----:B------:R-:W-:Y:S01]  /*0440*/  ISETP.NE.AND P1, PT, R0, 0x3, PT ;  /* 0x000000030000780c */ /* 0x000fe20003f25270 */
[----:B------:R-:W-:Y:S01]  /*0450*/  VOTEU.ALL UP0, P0 ;  /* 0x00000000003f7886 */ /* 0x000fe20000000000 */
[----:B------:R-:W-:Y:S01]  /*0460*/  VOTEU.ALL UP1, P0 ;  /* 0x00000000003f7886 */ /* 0x000fe20000020000 */
[----:B------:R-:W0:Y:S01]  /*0470*/  @P3 LDC R17, c[0x0][0x10] ;  /* 0x00000400ff113b82 */ /* 0x000e220000000800 */
[----:B--2---:R-:W-:Y:S02]  /*0480*/  @P3 IMAD.MOV.U32 R8, RZ, RZ, R5 ;  /* 0x000000ffff083224 */ /* 0x004fe400078e0005 */
[----:B------:R-:W-:Y:S01]  /*0490*/  @!UP0 UMOV UR6, 0x400 ;  /* 0x0000040000068882 */ /* 0x000fe20000000000 */
[----:B------:R-:W-:-:S04]  /*04a0*/  @!UP0 UIADD3 UR4, -UR4, 0x100000, URZ ;  /* 0x0010000004048890 */ /* 0x000fc8000fffe13f */
[----:B------:R-:W-:Y:S02]  /*04b0*/  @!UP0 USHF.L.U32 UR5, UR4, 0xb, URZ ;  /* 0x0000000b04058899 */ /* 0x000fe4000800063f */
[----:B------:R-:W-:Y:S01]  /*04c0*/  @!UP0 USHF.L.U32 UR4, UR4, 0x1, URZ ;  /* 0x0000000104048899 */ /* 0x000fe2000800063f */
[----:B------:R-:W-:Y:S01]  /*04d0*/  @P3 IMAD.MOV.U32 R9, RZ, RZ, RZ ;  /* 0x000000ffff093224 */ /* 0x000fe200078e00ff */
[----:B------:R-:W1:Y:S08]  /*04e0*/  @!UP0 S2UR UR7, SR_CgaCtaId ;  /* 0x00000000000789c3 */ /* 0x000e700000008800 */
[----:B------:R-:W2:Y:S01]  /*04f0*/  @!P3 LDC R11, c[0x0][0xc] ;  /* 0x00000300ff0bbb82 */ /* 0x000ea20000000800 */
[----:B0-----:R-:W-:Y:S01]  /*0500*/  @P3 IMAD.WIDE.U32 R16, R6, R17, R8 ;  /* 0x0000001106103225 */ /* 0x001fe200078e0008 */
[----:B-1----:R-:W-:Y:S01]  /*0510*/  @!UP0 ULEA UR8, UR7, UR6, 0x18 ;  /* 0x0000000607088291 */ /* 0x002fe2000f8ec03f */
[----:B------:R-:W-:-:S02]  /*0520*/  VOTEU.ALL UP0, P0 ;  /* 0x00000000003f7886 */ /* 0x000fc40000000000 */
[----:B------:R-:W-:Y:S01]  /*0530*/  ULDC UR6, c[0x0][0xc] ;  /* 0x0000030000067ab9 */ /* 0x000fe20000000800 */
[----:B------:R-:W-:Y:S01]  /*0540*/  ISETP.EQ.OR P0, PT, R0, RZ, !P1 ;  /* 0x000000ff0000720c */ /* 0x000fe20004f02670 */
[----:B------:R-:W-:-:S03]  /*0550*/  ULDC UR7, c[0x0][0x10] ;  /* 0x0000040000077ab9 */ /* 0x000fc60000000800 */
[C---:B------:R-:W-:Y:S01]  /*0560*/  ISETP.EQ.AND P0, PT, R10.reuse, RZ, P0 ;  /* 0x000000ff0a00720c */ /* 0x040fe20000702270 */
[----:B------:R-:W-:Y:S02]  /*0570*/  VIADD R10, R10, 0xffffffff ;  /* 0xffffffff0a0a7836 */ /* 0x000fe40000000000 */
[----:B--2---:R-:W-:Y:S01]  /*0580*/  @!P3 IMAD.WIDE.U32 R8, R11, R5, R6 ;  /* 0x000000050b08b225 */ /* 0x004fe200078e0006 */
[----:B------:R-:W0:Y:S02]  /*0590*/  FENCE.VIEW.ASYNC.S ;  /* 0x00000000000073c6 */ /* 0x000e240000000000 */
[----:B0-----:R-:W3:Y:S01]  /*05a0*/  @!UP0 SYNCS.EXCH.64 URZ, [UR8+0x80], UR4 ;  /* 0x00008004083f85b2 */ /* 0x001ee20008000100 */
[----:B------:R-:W-:Y:S01]  /*05b0*/  SEL R18, RZ, 0x1, !P0 ;  /* 0x00000001ff127807 */ /* 0x000fe20004000000 */
[----:B------:R-:W-:Y:S01]  /*05c0*/  @P3 IMAD.MOV.U32 R11, RZ, RZ, RZ ;  /* 0x000000ffff0b3224 */ /* 0x000fe200078e00ff */
[----:B------:R-:W-:Y:S01]  /*05d0*/  ISETP.GE.U32.AND P1, PT, R10, 0x2, PT ;  /* 0x000000020a00780c */ /* 0x000fe20003f26070 */
[----:B------:R-:W-:-:S02]  /*05e0*/  @!P3 IMAD.MOV.U32 R16, RZ, RZ, R8 ;  /* 0x000000ffff10b224 */ /* 0x000fc400078e0008 */
[----:B------:R-:W-:Y:S01]  /*05f0*/  @P3 IMAD.IADD R17, R17, 0x1, R11 ;  /* 0x0000000111113824 */ /* 0x000fe200078e020b */
[----:B------:R-:W-:Y:S01]  /*0600*/  SEL R18, R18, 0x2, P1 ;  /* 0x0000000212127807 */ /* 0x000fe20000800000 */
[----:B------:R-:W-:Y:S01]  /*0610*/  @!P3 IMAD.MOV.U32 R17, RZ, RZ, R9 ;  /* 0x000000ffff11b224 */ /* 0x000fe200078e0009 */
[----:B------:R0:W3:Y:S01]  /*0620*/  @!UP1 SYNCS.EXCH.64 URZ, [UR8+0x88], UR4 ;  /* 0x00008804083f95b2 */ /* 0x0000e20008000100 */
[----:B------:R-:W-:Y:S01]  /*0630*/  NOP ;  /* 0x0000000000007918 */ /* 0x000fe20000000000 */
[----:B0-----:R-:W-:-:S03]  /*0640*/  UIMAD.WIDE.U32 UR4, UR6, UR7, URZ ;  /* 0x00000007060472a5 */ /* 0x001fc6000f8e003f */
[----:B------:R-:W-:Y:S02]  /*0650*/  ULDC UR6, c[0x0][0x14] ;  /* 0x0000050000067ab9 */ /* 0x000fe40000000800 */
[----:B------:R-:W-:Y:S02]  /*0660*/  UIMAD.WIDE.U32 UR36, UR4, UR6, URZ ;  /* 0x00000006042472a5 */ /* 0x000fe4000f8e003f */
[----:B------:R-:W-:-:S04]  /*0670*/  UIMAD UR42, UR5, UR6, URZ ;  /* 0x00000006052a72a4 */ /* 0x000fc8000f8e023f */
[----:B------:R-:W-:Y:S01]  /*0680*/  UIADD3 UR42, UR37, UR42, URZ ;  /* 0x0000002a252a7290 */ /* 0x000fe2000fffe03f */
[----:B---34-:R-:W-:Y:S06]  /*0690*/  BAR.SYNC.DEFER_BLOCKING 0x0 ;  /* 0x0000000000007b1d */ /* 0x018fec0000010000 */
[----:B------:R-:W-:Y:S05]  /*06a0*/  @!P2 BRA `(.L_x_3) ;  /* 0x0000005000b0a947 */ /* 0x000fea0003800000 */
[----:B------:R-:W-:-:S13]  /*06b0*/  ISETP.GT.U32.AND P0, PT, R10, 0x1, PT ;  /* 0x000000010a00780c */ /* 0x000fda0003f04070 */
[----:B------:R-:W-:Y:S05]  /*06c0*/  @P0 EXIT ;  /* 0x000000000000094d */ /* 0x000fea0003800000 */
[----:B------:R-:W-:Y:S01]  /*06d0*/  ULDC.64 UR4, c[0x0][0x650] ;  /* 0x0001940000047ab9 */ /* 0x000fe20000000a00 */
[----:B------:R-:W-:Y:S01]  /*06e0*/  PRMT R0, RZ, 0x7610, R0 ;  /* 0x00007610ff007816 */ /* 0x000fe20000000000 */
[----:B------:R-:W-:Y:S01]  /*06f0*/  IMAD.MOV.U32 R101, RZ, RZ, -0x1 ;  /* 0xffffffffff657424 */ /* 0x000fe200078e00ff */
[----:B------:R-:W-:Y:S01]  /*0700*/  ISETP.GE.U32.AND P0, PT, R16, UR4, PT ;  /* 0x0000000410007c0c */ /* 0x000fe2000bf06070 */
[----:B------:R-:W-:Y:S02]  /*0710*/  IMAD.MOV.U32 R100, RZ, RZ, -0x1 ;  /* 0xffffffffff647424 */ /* 0x000fe400078e00ff */
[----:B------:R-:W-:Y:S01]  /*0720*/  IMAD.MOV.U32 R99, RZ, RZ, -0x1 ;  /* 0xffffffffff637424 */ /* 0x000fe200078e00ff */
[----:B------:R-:W-:-:S13]  /*0730*/  ISETP.GE.U32.AND.EX P0, PT, R17, UR5, PT, P0 ;  /* 0x0000000511007c0c */ /* 0x000fda000bf06100 */
[----:B------:R-:W-:Y:S05]  /*0740*/  @P0 BRA `(.L_x_4) ;  /* 0x0000000400540947 */ /* 0x000fea0003800000 */
[----:B------:R-:W0:Y:S01]  /*0750*/  LDC.64 R20, c[0x0][0x628] ;  /* 0x00018a00ff147b82 */ /* 0x000e220000000a00 */
[----:B------:R-:W-:Y:S02]  /*0760*/  IMAD.MOV.U32 R8, RZ, RZ, R16 ;  /* 0x000000ffff087224 */ /* 0x000fe400078e0010 */
[----:B------:R-:W-:-:S05]  /*0770*/  IMAD.MOV.U32 R9, RZ, RZ, R17 ;  /* 0x000000ffff097224 */ /* 0x000fca00078e0011 */
[----:B------:R-:W1:Y:S08]  /*0780*/  LDC R0, c[0x0][0x630] ;  /* 0x00018c00ff007b82 */ /* 0x000e700000000800 */
[----:B------:R-:W2:Y:S01]  /*0790*/  LDC.64 R22, c[0x0][0x620] ;  /* 0x00018800ff167b82 */ /* 0x000ea20000000a00 */
[----:B0-----:R-:W-:-:S04]  /*07a0*/  ISETP.NE.U32.AND P0, PT, R20, RZ, PT ;  /* 0x000000ff1400720c */ /* 0x001fc80003f05070 */
[----:B------:R-:W-:-:S13]  /*07b0*/  ISETP.NE.AND.EX P0, PT, R21, RZ, PT, P0 ;  /* 0x000000ff1500720c */ /* 0x000fda0003f05300 */
[----:B-12---:R-:W-:Y:S05]  /*07c0*/  @!P0 BRA `(.L_x_5) ;  /* 0x0000000000288947 */ /* 0x006fea0003800000 */
[----:B------:R-:W0:Y:S02]  /*07d0*/  LDC R13, c[0x0][0x634] ;  /* 0x00018d00ff0d7b82 */ /* 0x000e240000000800 */
[----:B0-----:R-:W-:-:S05]  /*07e0*/  IADD3 R13, P0, R16, R13, RZ ;  /* 0x0000000d100d7210 */ /* 0x001fca0007f1e0ff */
[----:B------:R-:W-:-:S04]  /*07f0*/  IMAD.X R15, RZ, RZ, R17, P0 ;  /* 0x000000ffff0f7224 */ /* 0x000fc800000e0611 */
[----:B------:R-:W-:-:S04]  /*0800*/  IMAD.WIDE.U32 R8, R15, R20, RZ ;  /* 0x000000140f087225 */ /* 0x000fc800078e00ff */
[----:B------:R-:W-:-:S04]  /*0810*/  IMAD.WIDE.U32 R10, P0, R13, R21, R8 ;  /* 0x000000150d0a7225 */ /* 0x000fc80007800008 */
[----:B------:R-:W-:-:S04]  /*0820*/  IMAD.WIDE.U32 R8, R13, R20, RZ ;  /* 0x000000140d087225 */ /* 0x000fc800078e00ff */
[----:B------:R-:W-:Y:S01]  /*0830*/  IMAD.X R13, RZ, RZ, RZ, P0 ;  /* 0x000000ffff0d7224 */ /* 0x000fe200000e06ff */
[----:B------:R-:W-:Y:S01]  /*0840*/  IADD3 RZ, P0, R9, R10, RZ ;  /* 0x0000000a09ff7210 */ /* 0x000fe20007f1e0ff */
[----:B------:R-:W-:-:S04]  /*0850*/  IMAD.MOV.U32 R12, RZ, RZ, R11 ;  /* 0x000000ffff0c7224 */ /* 0x000fc800078e000b */
[----:B------:R-:W-:-:S08]  /*0860*/  IMAD.WIDE.U32.X R8, R15, R21, R12, P0 ;  /* 0x000000150f087225 */ /* 0x000fd000000e040c */
.L_x_5:
[-CC-:B------:R-:W-:Y:S01]  /*0870*/  SHF.R.U64 R99, R8, R0.reuse, R9.reuse ;  /* 0x0000000008637219 */ /* 0x180fe20000001209 */
[----:B------:R-:W0:Y:S01]  /*0880*/  LDC R12, c[0x0][0x618] ;  /* 0x00018600ff0c7b82 */ /* 0x000e220000000800 */
[----:B------:R-:W-:Y:S01]  /*0890*/  SHF.R.U32.HI R7, RZ, R0, R9 ;  /* 0x00000000ff077219 */ /* 0x000fe20000011609 */
[----:B------:R-:W-:Y:S01]  /*08a0*/  ULDC UR4, c[0x0][0x150] ;  /* 0x0000540000047ab9 */ /* 0x000fe20000000800 */
[----:B------:R-:W-:Y:S02]  /*08b0*/  IADD3 R11, P0, RZ, -R99, RZ ;  /* 0x80000063ff0b7210 */ /* 0x000fe40007f1e0ff */
[----:B------:R-:W-:-:S03]  /*08c0*/  I2FP.F32.U32 R0, R6 ;  /* 0x0000000600007245 */ /* 0x000fc60000201000 */
[----:B------:R-:W1:Y:S01]  /*08d0*/  LDC.64 R30, c[0x0][0x640] ;  /* 0x00019000ff1e7b82 */ /* 0x000e620000000a00 */
[----:B------:R-:W-:Y:S02]  /*08e0*/  IMAD.X R13, RZ, RZ, ~R7, P0 ;  /* 0x000000ffff0d7224 */ /* 0x000fe400000e0e07 */
[----:B------:R-:W-:Y:S01]  /*08f0*/  FMUL R0, R0, UR4 ;  /* 0x0000000400007c20 */ /* 0x000fe20008400000 */
[----:B------:R-:W-:Y:S01]  /*0900*/  IMAD.WIDE.U32 R8, R11, R22, R16 ;  /* 0x000000160b087225 */ /* 0x000fe200078e0010 */
[----:B------:R-:W-:-:S03]  /*0910*/  ULDC UR4, c[0x0][0x154] ;  /* 0x0000550000047ab9 */ /* 0x000fc60000000800 */
[----:B------:R-:W-:Y:S01]  /*0920*/  IMAD R10, R13, R22, RZ ;  /* 0x000000160d0a7224 */ /* 0x000fe200078e02ff */
[----:B------:R-:W2:Y:S01]  /*0930*/  LDC R7, c[0x0][0x144] ;  /* 0x00005100ff077b82 */ /* 0x000ea20000000800 */
[----:B------:R-:W3:Y:S02]  /*0940*/  F2I.U32.TRUNC.NTZ R0, R0 ;  /* 0x0000000000007305 */ /* 0x000ee4000020f000 */
[----:B------:R-:W-:-:S04]  /*0950*/  IMAD R11, R11, R23, R10 ;  /* 0x000000170b0b7224 */ /* 0x000fc800078e020a */
[----:B------:R-:W-:Y:S01]  /*0960*/  IMAD.IADD R9, R9, 0x1, R11 ;  /* 0x0000000109097824 */ /* 0x000fe200078e020b */
[----:B------:R-:W4:Y:S01]  /*0970*/  LDC R24, c[0x0][0x608] ;  /* 0x00018200ff187b82 */ /* 0x000f220000000800 */
[----:B------:R-:W-:-:S03]  /*0980*/  IMAD.MOV.U32 R11, RZ, RZ, -0x1 ;  /* 0xffffffffff0b7424 */ /* 0x000fc600078e00ff */
[-CC-:B0-----:R-:W-:Y:S02]  /*0990*/  SHF.R.U64 R22, R8, R12.reuse, R9.reuse ;  /* 0x0000000c08167219 */ /* 0x181fe40000001209 */
[----:B------:R-:W-:Y:S02]  /*09a0*/  I2FP.F32.U32 R8, R5 ;  /* 0x0000000500087245 */ /* 0x000fe40000201000 */
[----:B------:R-:W0:Y:S01]  /*09b0*/  LDC R28, c[0x0][0x658] ;  /* 0x00019600ff1c7b82 */ /* 0x000e220000000800 */
[----:B-1----:R-:W-:Y:S01]  /*09c0*/  ISETP.NE.U32.AND P0, PT, R30, RZ, PT ;  /* 0x000000ff1e00720c */ /* 0x002fe20003f05070 */
[----:B---3--:R-:W-:Y:S02]  /*09d0*/  IMAD.MOV R10, RZ, RZ, -R0 ;  /* 0x000000ffff0a7224 */ /* 0x008fe400078e0a00 */
[----:B------:R-:W-:Y:S01]  /*09e0*/  FMUL R8, R8, UR4 ;  /* 0x0000000408087c20 */ /* 0x000fe20008400000 */
[----:B------:R-:W-:Y:S02]  /*09f0*/  SHF.R.U32.HI R9, RZ, R12, R9 ;  /* 0x0000000cff097219 */ /* 0x000fe40000011609 */
[----:B------:R-:W-:Y:S01]  /*0a00*/  ISETP.NE.AND.EX P0, PT, R31, RZ, PT, P0 ;  /* 0x000000ff1f00720c */ /* 0x000fe20003f05300 */
[----:B------:R1:W3:Y:S01]  /*0a10*/  F2I.U32.TRUNC.NTZ R15, R8 ;  /* 0x00000008000f7305 */ /* 0x0002e2000020f000 */
[----:B------:R-:W1:Y:S01]  /*0a20*/  LDC R20, c[0x0][0x148] ;  /* 0x00005200ff147b82 */ /* 0x000e620000000800 */
[----:B--2---:R-:W-:-:S07]  /*0a30*/  IMAD R0, R7, R10, R6 ;  /* 0x0000000a07007224 */ /* 0x004fce00078e0206 */
[----:B------:R-:W2:Y:S01]  /*0a40*/  LDC R26, c[0x0][0x600] ;  /* 0x00018000ff1a7b82 */ /* 0x000ea20000000800 */
[-CC-:B----4-:R-:W-:Y:S02]  /*0a50*/  SHF.R.U64 R32, R22, R24.reuse, R9.reuse ;  /* 0x0000001816207219 */ /* 0x190fe40000001209 */
[----:B------:R-:W-:Y:S01]  /*0a60*/  SHF.R.U32.HI R7, RZ, R24, R9 ;  /* 0x00000018ff077219 */ /* 0x000fe20000011609 */
[----:B------:R-:W-:-:S04]  /*0a70*/  IMAD.MOV.U32 R9, RZ, RZ, 0x1 ;  /* 0x00000001ff097424 */ /* 0x000fc800078e00ff */
[----:B------:R-:W4:Y:S01]  /*0a80*/  LDC R21, c[0x0][0x648] ;  /* 0x00019200ff157b82 */ /* 0x000f220000000800 */
[-C--:B0-----:R-:W-:Y:S02]  /*0a90*/  SHF.L.U32 R6, R11, R28.reuse, RZ ;  /* 0x0000001c0b067219 */ /* 0x081fe400000006ff */
[--C-:B------:R-:W-:Y:S02]  /*0aa0*/  SHF.R.U64 R24, R32, R28, R7.reuse ;  /* 0x0000001c20187219 */ /* 0x100fe40000001207 */
[----:B------:R-:W-:Y:S02]  /*0ab0*/  LOP3.LUT R13, RZ, R6, RZ, 0x33, !PT ;  /* 0x00000006ff0d7212 */ /* 0x000fe400078e33ff */
[-C--:B------:R-:W-:Y:S01]  /*0ac0*/  SHF.R.U32.HI R7, RZ, R28.reuse, R7 ;  /* 0x0000001cff077219 */ /* 0x080fe20000011607 */
[----:B------:R-:W0:Y:S01]  /*0ad0*/  LDC R23, c[0x0][0x638] ;  /* 0x00018e00ff177b82 */ /* 0x000e220000000800 */
[----:B------:R-:W-:Y:S01]  /*0ae0*/  SHF.L.U32 R12, R9, R28, RZ ;  /* 0x0000001c090c7219 */ /* 0x000fe200000006ff */
[----:B------:R-:W-:-:S06]  /*0af0*/  IMAD.MOV.U32 R6, RZ, RZ, R24 ;  /* 0x000000ffff067224 */ /* 0x000fcc00078e0018 */
[----:B------:R-:W0:Y:S01]  /*0b00*/  LDC R101, c[0x0][0x610] ;  /* 0x00018400ff657b82 */ /* 0x000e220000000800 */
[----:B-1-3--:R-:W-:Y:S05]  /*0b10*/  @!P0 BRA `(.L_x_6) ;  /* 0x0000000000288947 */ /* 0x00afea0003800000 */
[----:B------:R-:W1:Y:S02]  /*0b20*/  LDC R11, c[0x0][0x64c] ;  /* 0x00019300ff0b7b82 */ /* 0x000e640000000800 */
[----:B-1----:R-:W-:-:S05]  /*0b30*/  IADD3 R11, P0, R24, R11, RZ ;  /* 0x0000000b180b7210 */ /* 0x002fca0007f1e0ff */
        /* <DEDUP_REMOVED lines=8> */
.L_x_6:
[----:B----4-:R-:W-:Y:S01]  /*0bc0*/  SHF.R.U64 R6, R6, R21, R7 ;  /* 0x0000001506067219 */ /* 0x010fe20000001207 */
[----:B--2---:R-:W-:Y:S01]  /*0bd0*/  VIADD R7, R26, 0xffffffff ;  /* 0xffffffff1a077836 */ /* 0x004fe20000000000 */
[----:B------:R-:W-:Y:S01]  /*0be0*/  LOP3.LUT R13, R32, R13, RZ, 0xc0, !PT ;  /* 0x0000000d200d7212 */ /* 0x000fe200078ec0ff */
[----:B------:R-:W-:Y:S02]  /*0bf0*/  IMAD.MOV R15, RZ, RZ, -R15 ;  /* 0x000000ffff0f7224 */ /* 0x000fe400078e0a0f */
[----:B------:R-:W-:Y:S02]  /*0c00*/  IMAD.MOV R8, RZ, RZ, -R6 ;  /* 0x000000ffff087224 */ /* 0x000fe400078e0a06 */
[----:B------:R-:W-:Y:S01]  /*0c10*/  IMAD R13, R12, R6, R13 ;  /* 0x000000060c0d7224 */ /* 0x000fe200078e020d */
[----:B------:R-:W-:Y:S01]  /*0c20*/  LOP3.LUT R6, R22, R7, RZ, 0xc0, !PT ;  /* 0x0000000716067212 */ /* 0x000fe200078ec0ff */
[----:B------:R-:W-:Y:S02]  /*0c30*/  @P3 IMAD R0, R20, R15, R5 ;  /* 0x0000000f14003224 */ /* 0x000fe400078e0205 */
[----:B0-----:R-:W-:-:S02]  /*0c40*/  IMAD R5, R8, R23, R24 ;  /* 0x0000001708057224 */ /* 0x001fc400078e0218 */
[----:B------:R-:W-:Y:S02]  /*0c50*/  IMAD R101, R13, R101, R0 ;  /* 0x000000650d657224 */ /* 0x000fe400078e0200 */
[----:B------:R-:W-:Y:S02]  /*0c60*/  IMAD R6, R5, R26, R6 ;  /* 0x0000001a05067224 */ /* 0x000fe400078e0206 */
[----:B------:R-:W-:-:S03]  /*0c70*/  IMAD.MOV.U32 R0, RZ, RZ, 0x1 ;  /* 0x00000001ff007424 */ /* 0x000fc600078e00ff */
[----:B------:R-:W-:Y:S02]  /*0c80*/  SEL R100, R6, R101, !P3 ;  /* 0x0000006506647207 */ /* 0x000fe40005800000 */
[----:B------:R-:W-:-:S07]  /*0c90*/  SEL R101, R101, R6, !P3 ;  /* 0x0000000665657207 */ /* 0x000fce0005800000 */
.L_x_4:
[----:B------:R-:W-:-:S08]  /*0ca0*/  NOP ;  /* 0x0000000000007918 */ /* 0x000fd00000000000 */
[----:B------:R-:W0:Y:S02]  /*0cb0*/  USETMAXREG.TRY_ALLOC.CTAPOOL UP0, 0xe8 ;  /* 0x000000e8000079c8 */ /* 0x000e240008000600 */
[----:B0-----:R-:W-:-:S13]  /*0cc0*/  PLOP3.LUT P0, PT, PT, PT, UP0, 0x80, 0x0 ;  /* 0x000000000000781c */ /* 0x001fda0003f0f008 */
[----:B------:R-:W-:Y:S05]  /*0cd0*/  @!P0 BRA `(.L_x_4) ;  /* 0xfffffffc00f08947 */ /* 0x000fea000383ffff */
[----:B------:R-:W-:Y:S01]  /*0ce0*/  ULDC.64 UR4, c[0x0][0x598] ;  /* 0x0001660000047ab9 */ /* 0x000fe20000000a00 */
[----:B------:R-:W-:Y:S01]  /*0cf0*/  ULDC.64 UR38, c[0x0][0x208] ;  /* 0x0000820000267ab9 */ /* 0x000fe20000000a00 */
[----:B------:R-:W-:-:S04]  /*0d00*/  ISETP.NE.U32.AND P0, PT, RZ, UR4, PT ;  /* 0x00000004ff007c0c */ /* 0x000fc8000bf05070 */
[----:B------:R-:W-:-:S13]  /*0d10*/  ISETP.NE.AND.EX P0, PT, RZ, UR5, PT, P0 ;  /* 0x00000005ff007c0c */ /* 0x000fda000bf05300 */
[----:B------:R-:W-:Y:S05]  /*0d20*/  @!P0 BRA `(.L_x_7) ;  /* 0x00000000001c8947 */ /* 0x000fea0003800000 */
[----:B------:R-:W0:Y:S02]  /*0d30*/  LDC.64 R6, c[0x0][0x598] ;  /* 0x00016600ff067b82 */ /* 0x000e240000000a00 */
[----:B0-----:R-:W2:Y:S02]  /*0d40*/  LDG.E.64 R6, desc[UR38][R6.64] ;  /* 0x0000002606067981 */ /* 0x001ea4000c1e1b00 */
[----:B--2---:R-:W-:-:S04]  /*0d50*/  ISETP.NE.U32.AND P0, PT, R6, RZ, PT ;  /* 0x000000ff0600720c */ /* 0x004fc80003f05070 */
[----:B------:R-:W-:-:S13]  /*0d60*/  ISETP.NE.AND.EX P0, PT, R7, RZ, PT, P0 ;  /* 0x000000ff0700720c */ /* 0x000fda0003f05300 */
[----:B------:R-:W-:Y:S05]  /*0d70*/  @!P0 BRA `(.L_x_7) ;  /* 0x0000000000088947 */ /* 0x000fea0003800000 */
[----:B------:R0:W5:Y:S01]  /*0d80*/  LD.E R19, desc[UR38][R6.64] ;  /* 0x0000002606137980 */ /* 0x000162000c101900 */
[----:B------:R-:W-:Y:S05]  /*0d90*/  BRA `(.L_x_8) ;  /* 0x0000000000247947 */ /* 0x000fea0003800000 */
.L_x_7:
[----:B------:R-:W-:Y:S02]  /*0da0*/  ULDC.64 UR4, c[0x0][0x588] ;  /* 0x0001620000047ab9 */ /* 0x000fe40000000a00 */
[----:B------:R-:W-:-:S04]  /*0db0*/  ISETP.NE.U32.AND P0, PT, RZ, UR4, PT ;  /* 0x00000004ff007c0c */ /* 0x000fc8000bf05070 */
[----:B------:R-:W-:-:S13]  /*0dc0*/  ISETP.NE.AND.EX P0, PT, RZ, UR5, PT, P0 ;  /* 0x00000005ff007c0c */ /* 0x000fda000bf05300 */
[----:B------:R-:W-:Y:S05]  /*0dd0*/  @!P0 BRA `(.L_x_9) ;  /* 0x00000000000c8947 */ /* 0x000fea0003800000 */
[----:B------:R-:W0:Y:S02]  /*0de0*/  LDC.64 R6, c[0x0][0x588] ;  /* 0x00016200ff067b82 */ /* 0x000e240000000a00 */
[----:B0-----:R1:W5:Y:S01]  /*0df0*/  LDG.E R19, desc[UR38][R6.64] ;  /* 0x0000002606137981 */ /* 0x001362000c1e1900 */
[----:B------:R-:W-:Y:S05]  /*0e00*/  BRA `(.L_x_8) ;  /* 0x0000000000087947 */ /* 0x000fea0003800000 */
.L_x_9:
[----:B------:R-:W-:Y:S02]  /*0e10*/  ULDC UR4, c[0x0][0x580] ;  /* 0x0001600000047ab9 */ /* 0x000fe40000000800 */
[----:B------:R-:W-:-:S07]  /*0e20*/  IMAD.U32 R19, RZ, RZ, UR4 ;  /* 0x00000004ff137e24 */ /* 0x000fce000f8e00ff */
.L_x_8:
[----:B------:R-:W-:Y:S02]  /*0e30*/  ULDC.64 UR4, c[0x0][0x5a0] ;  /* 0x0001680000047ab9 */ /* 0x000fe40000000a00 */
[----:B------:R-:W-:-:S04]  /*0e40*/  ISETP.NE.U32.AND P0, PT, RZ, UR4, PT ;  /* 0x00000004ff007c0c */ /* 0x000fc8000bf05070 */
[----:B------:R-:W-:-:S13]  /*0e50*/  ISETP.NE.AND.EX P0, PT, RZ, UR5, PT, P0 ;  /* 0x00000005ff007c0c */ /* 0x000fda000bf05300 */
[----:B------:R-:W-:Y:S05]  /*0e60*/  @!P0 BRA `(.L_x_10) ;  /* 0x00000000001c8947 */ /* 0x000fea0003800000 */
[----:B01----:R-:W0:Y:S02]  /*0e70*/  LDC.64 R6, c[0x0][0x5a0] ;  /* 0x00016800ff067b82 */ /* 0x003e240000000a00 */
[----:B0-----:R-:W2:Y:S02]  /*0e80*/  LDG.E.64 R6, desc[UR38][R6.64] ;  /* 0x0000002606067981 */ /* 0x001ea4000c1e1b00 */
[----:B--2---:R-:W-:-:S04]  /*0e90*/  ISETP.NE.U32.AND P0, PT, R6, RZ, PT ;  /* 0x000000ff0600720c */ /* 0x004fc80003f05070 */
[----:B------:R-:W-:-:S13]  /*0ea0*/  ISETP.NE.AND.EX P0, PT, R7, RZ, PT, P0 ;  /* 0x000000ff0700720c */ /* 0x000fda0003f05300 */
[----:B------:R-:W-:Y:S05]  /*0eb0*/  @!P0 BRA `(.L_x_10) ;  /* 0x0000000000088947 */ /* 0x000fea0003800000 */
[----:B------:R0:W5:Y:S01]  /*0ec0*/  LD.E R88, desc[UR38][R6.64] ;  /* 0x0000002606587980 */ /* 0x000162000c101900 */
[----:B------:R-:W-:Y:S05]  /*0ed0*/  BRA `(.L_x_11) ;  /* 0x0000000000247947 */ /* 0x000fea0003800000 */
.L_x_10:
[----:B------:R-:W-:Y:S02]  /*0ee0*/  ULDC.64 UR4, c[0x0][0x590] ;  /* 0x0001640000047ab9 */ /* 0x000fe40000000a00 */
[----:B------:R-:W-:-:S04]  /*0ef0*/  ISETP.NE.U32.AND P0, PT, RZ, UR4, PT ;  /* 0x00000004ff007c0c */ /* 0x000fc8000bf05070 */
[----:B------:R-:W-:-:S13]  /*0f00*/  ISETP.NE.AND.EX P0, PT, RZ, UR5, PT, P0 ;  /* 0x00000005ff007c0c */ /* 0x000fda000bf05300 */
[----:B------:R-:W-:Y:S05]  /*0f10*/  @!P0 BRA `(.L_x_12) ;  /* 0x00000000000c8947 */ /* 0x000fea0003800000 */
[----:B------:R-:W2:Y:S02]  /*0f20*/  LDC.64 R88, c[0x0][0x590] ;  /* 0x00016400ff587b82 */ /* 0x000ea40000000a00 */
[----:B--2---:R2:W5:Y:S01]  /*0f30*/  LDG.E R88, desc[UR38][R88.64] ;  /* 0x0000002658587981 */ /* 0x004562000c1e1900 */
[----:B------:R-:W-:Y:S05]  /*0f40*/  BRA `(.L_x_11) ;  /* 0x0000000000087947 */ /* 0x000fea0003800000 */
.L_x_12:
[----:B------:R-:W-:Y:S02]  /*0f50*/  ULDC UR4, c[0x0][0x584] ;  /* 0x0001610000047ab9 */ /* 0x000fe40000000800 */
[----:B------:R-:W-:-:S07]  /*0f60*/  IMAD.U32 R88, RZ, RZ, UR4 ;  /* 0x00000004ff587e24 */ /* 0x000fce000f8e00ff */
.L_x_11:
[----:B------:R-:W-:-:S13]  /*0f70*/  LOP3.LUT P0, RZ, R0, 0xff, RZ, 0xc0, !PT ;  /* 0x000000ff00ff7812 */ /* 0x000fda000780c0ff */
[----:B------:R-:W-:Y:S05]  /*0f80*/  @!P0 EXIT ;  /* 0x000000000000894d */ /* 0x000fea0003800000 */
[----:B------:R-:W3:Y:S01]  /*0f90*/  LDC R90, c[0x0][0x658] ;  /* 0x00019600ff5a7b82 */ /* 0x000ee20000000800 */
[----:B------:R-:W-:Y:S01]  /*0fa0*/  ULDC.64 UR6, c[0x0][0x288] ;  /* 0x0000a20000067ab9 */ /* 0x000fe20000000a00 */
[----:B------:R-:W-:Y:S01]  /*0fb0*/  LOP3.LUT R14, R14, 0x1, RZ, 0xc0, !PT ;  /* 0x000000010e0e7812 */ /* 0x000fe200078ec0ff */
[----:B------:R-:W-:Y:S01]  /*0fc0*/  UIADD3 UR4, UR7, 0x1f, URZ ;  /* 0x0000001f07047890 */ /* 0x000fe2000fffe03f */
[----:B------:R-:W-:Y:S01]  /*0fd0*/  SHF.R.U32.HI R0, RZ, 0x2, R3 ;  /* 0x00000002ff007819 */ /* 0x000fe20000011603 */
[----:B01----:R-:W-:Y:S01]  /*0fe0*/  IMAD.MOV.U32 R7, RZ, RZ, -0x1 ;  /* 0xffffffffff077424 */ /* 0x003fe200078e00ff */
[----:B------:R-:W-:Y:S01]  /*0ff0*/  SHF.R.U32.HI R4, RZ, 0x1, R4 ;  /* 0x00000001ff047819 */ /* 0x000fe20000011604 */
[----:B------:R-:W-:Y:S01]  /*1000*/  USHF.R.S32.HI UR5, URZ, 0x1f, UR4 ;  /* 0x0000001f3f057899 */ /* 0x000fe20008011404 */
[----:B------:R-:W0:Y:S01]  /*1010*/  LDC.64 R92, c[0x0][0x5c8] ;  /* 0x00017200ff5c7b82 */ /* 0x000e220000000a00 */
[----:B------:R-:W-:Y:S01]  /*1020*/  IMAD.SHL.U32 R5, R14, 0x40, RZ ;  /* 0x000000400e057824 */ /* 0x000fe200078e00ff */
[----:B------:R-:W-:Y:S01]  /*1030*/  LOP3.LUT R0, R0, 0x7, RZ, 0xc0, !PT ;  /* 0x0000000700007812 */ /* 0x000fe200078ec0ff */
[----:B------:R-:W-:Y:S01]  /*1040*/  ULEA.HI UR5, UR5, UR4, URZ, 0x5 ;  /* 0x0000000405057291 */ /* 0x000fe2000f8f283f */
[----:B------:R-:W-:Y:S01]  /*1050*/  LOP3.LUT R23, R4, 0x30, RZ, 0xc0, !PT ;  /* 0x0000003004177812 */ /* 0x000fe200078ec0ff */
[----:B------:R-:W-:Y:S01]  /*1060*/  IMAD.MOV.U32 R9, RZ, RZ, 0x1 ;  /* 0x00000001ff097424 */ /* 0x000fe200078e00ff */
[--C-:B------:R-:W-:Y:S01]  /*1070*/  LOP3.LUT R22, R5, 0x40, R0.reuse, 0xe2, !PT ;  /* 0x0000004005167812 */ /* 0x100fe200078ee200 */
[----:B------:R-:W-:Y:S01]  /*1080*/  USHF.R.S32.HI UR43, URZ, 0x5, UR5 ;  /* 0x000000053f2b7899 */ /* 0x000fe20008011405 */
[----:B------:R-:W1:Y:S01]  /*1090*/  LDC R95, c[0x0][0x600] ;  /* 0x00018000ff5f7b82 */ /* 0x000e620000000800 */
[-C--:B------:R-:W-:Y:S01]  /*10a0*/  IADD3 R5, RZ, -R23.reuse, -R0 ;  /* 0x80000017ff057210 */ /* 0x080fe20007ffe800 */
[----:B------:R-:W-:Y:S01]  /*10b0*/  IMAD.U32 R6, RZ, RZ, UR6 ;  /* 0x00000006ff067e24 */ /* 0x000fe2000f8e00ff */
[C---:B--2---:R-:W-:Y:S01]  /*10c0*/  LOP3.LUT R89, R3.reuse, 0x3, RZ, 0xc0, !PT ;  /* 0x0000000303597812 */ /* 0x044fe200078ec0ff */
[----:B------:R-:W-:Y:S01]  /*10d0*/  UISETP.LT.AND UP0, UPT, UR43, 0x1, UPT ;  /* 0x000000012b00788c */ /* 0x000fe2000bf01270 */
[----:B------:R-:W-:Y:S01]  /*10e0*/  LOP3.LUT R94, R3, 0x80, RZ, 0xc0, !PT ;  /* 0x00000080035e7812 */ /* 0x000fe200078ec0ff */
[----:B------:R-:W-:Y:S01]  /*10f0*/  IMAD R5, R14, -0x40, R5 ;  /* 0xffffffc00e057824 */ /* 0x000fe200078e0205 */
[----:B------:R-:W-:Y:S01]  /*1100*/  ULDC UR4, c[0x0][0x284] ;  /* 0x0000a10000047ab9 */ /* 0x000fe20000000800 */
[-C--:B---3--:R-:W-:Y:S01]  /*1110*/  SHF.L.U32 R7, R7, R90.reuse, RZ ;  /* 0x0000005a07077219 */ /* 0x088fe200000006ff */
[----:B------:R-:W-:Y:S01]  /*1120*/  USEL UR44, UR43, 0x1, UP0 ;  /* 0x000000012b2c7887 */ /* 0x000fe20008000000 */
[----:B------:R-:W-:Y:S01]  /*1130*/  LOP3.LUT R22, R22, R23, RZ, 0xfc, !PT ;  /* 0x0000001716167212 */ /* 0x000fe200078efcff */
[----:B------:R-:W-:Y:S01]  /*1140*/  IMAD R89, R89, -0x2, R6 ;  /* 0xfffffffe59597824 */ /* 0x000fe200078e0206 */
[----:B------:R-:W-:Y:S01]  /*1150*/  SHF.L.U32 R90, R9, R90, RZ ;  /* 0x0000005a095a7219 */ /* 0x000fe200000006ff */
[----:B------:R-:W-:Y:S01]  /*1160*/  VIADD R97, R5, UR4 ;  /* 0x0000000405617c36 */ /* 0x000fe20008000000 */
[----:B------:R-:W-:Y:S01]  /*1170*/  LOP3.LUT R98, R18, 0x1, RZ, 0xfc, !PT ;  /* 0x0000000112627812 */ /* 0x000fe200078efcff */
[----:B------:R-:W-:Y:S01]  /*1180*/  IMAD.MOV.U32 R23, RZ, RZ, RZ ;  /* 0x000000ffff177224 */ /* 0x000fe200078e00ff */
[C---:B0-----:R-:W-:Y:S01]  /*1190*/  SHF.L.U64.HI R91, R92.reuse, 0x3, R93 ;  /* 0x000000035c5b7819 */ /* 0x041fe2000001025d */
[----:B------:R-:W-:Y:S01]  /*11a0*/  IMAD.SHL.U32 R92, R92, 0x8, RZ ;  /* 0x000000085c5c7824 */ /* 0x000fe200078e00ff */
[----:B------:R-:W-:Y:S01]  /*11b0*/  SHF.R.U32.HI R94, RZ, 0x7, R94 ;  /* 0x00000007ff5e7819 */ /* 0x000fe2000001165e */
[----:B------:R-:W-:Y:S01]  /*11c0*/  IMAD.SHL.U32 R93, R3, 0x2, RZ ;  /* 0x00000002035d7824 */ /* 0x000fe200078e00ff */
[----:B------:R-:W-:Y:S01]  /*11d0*/  LOP3.LUT R96, RZ, R7, RZ, 0x33, !PT ;  /* 0x00000007ff607212 */ /* 0x000fe200078e33ff */
[----:B------:R-:W-:Y:S01]  /*11e0*/  UIADD3 UR44, UR43, -UR44, URZ ;  /* 0x8000002c2b2c7290 */ /* 0x000fe2000fffe03f */
[----:B------:R-:W-:Y:S01]  /*11f0*/  UMOV UR40, URZ ;  /* 0x0000003f00287c82 */ /* 0x000fe20008000000 */
[----:B-1----:R-:W-:Y:S01]  /*1200*/  VIADD R95, R95, 0xffffffff ;  /* 0xffffffff5f5f7836 */ /* 0x002fe20000000000 */
[----:B------:R-:W-:-:S09]  /*1210*/  UMOV UR41, URZ ;  /* 0x0000003f00297c82 */ /* 0x000fd20008000000 */
.L_x_158:
[----:B0-----:R-:W0:Y:S01]  /*1220*/  SHFL.IDX PT, R0, R94, RZ, 0x1f ;  /* 0x00001fff5e007589 */ /* 0x001e2200000e0000 */
[----:B-1----:R-:W1:Y:S01]  /*1230*/  S2UR UR7, SR_CgaCtaId ;  /* 0x00000000000779c3 */ /* 0x002e620000008800 */
[----:B------:R-:W-:Y:S01]  /*1240*/  UMOV UR6, 0x400 ;  /* 0x0000040000067882 */ /* 0x000fe20000000000 */
[----:B0-----:R-:W-:Y:S01]  /*1250*/  R2UR UR4, R0 ;  /* 0x00000000000472ca */ /* 0x001fe200000e0000 */
[----:B-1----:R-:W-:-:S12]  /*1260*/  ULEA UR46, UR7, UR6, 0x18 ;  /* 0x00000006072e7291 */ /* 0x002fd8000f8ec03f */
[----:B------:R-:W-:-:S04]  /*1270*/  ULEA.HI UR5, UR4, UR4, URZ, 0x1 ;  /* 0x0000000404057291 */ /* 0x000fc8000f8f083f */
[----:B------:R-:W-:-:S04]  /*1280*/  ULOP3.LUT UR5, UR5, 0x7fffe, URZ, 0xc0, !UPT ;  /* 0x0007fffe05057892 */ /* 0x000fc8000f8ec03f */
[----:B------:R-:W-:-:S03]  /*1290*/  UIADD3 UR5, UR4, -UR5, URZ ;  /* 0x8000000504057290 */ /* 0x000fc6000fffe03f */
[----:B------:R-:W-:Y:S01]  /*12a0*/  ULDC UR4, c[0x0][0x28c] ;  /* 0x0000a30000047ab9 */ /* 0x000fe20000000800 */
[----:B------:R-:W-:Y:S01]  /*12b0*/  ULEA UR5, UR5, UR46, 0xd ;  /* 0x0000002e05057291 */ /* 0x000fe2000f8e683f */
[----:B------:R-:W-:-:S03]  /*12c0*/  ISETP.LT.AND P0, PT, RZ, UR4, PT ;  /* 0x00000004ff007c0c */ /* 0x000fc6000bf01270 */
[----:B------:R-:W-:-:S04]  /*12d0*/  UIADD3 UR5, UR5, 0x180, URZ ;  /* 0x0000018005057890 */ /* 0x000fc8000fffe03f */
[----:B------:R-:W-:-:S04]  /*12e0*/  USHF.R.U32.HI UR5, URZ, 0x4, UR5 ;  /* 0x000000043f057899 */ /* 0x000fc80008011605 */
[----:B------:R-:W-:-:S04]  /*12f0*/  ULOP3.LUT UR5, UR5, 0x3fff, URZ, 0xc0, !UPT ;  /* 0x00003fff05057892 */ /* 0x000fc8000f8ec03f */
[----:B------:R-:W-:Y:S01]  /*1300*/  ULOP3.LUT UR45, UR5, 0x10000, URZ, 0xfc, !UPT ;  /* 0x00010000052d7892 */ /* 0x000fe2000f8efc3f */
[----:B--234-:R-:W-:Y:S11]  /*1310*/  @P0 BRA `(.L_x_13) ;  /* 0x0000000000400947 */ /* 0x01cff60003800000 */
[----:B------:R-:W-:Y:S01]  /*1320*/  MOV R0, 0x0 ;  /* 0x0000000000007802 */ /* 0x000fe20000000f00 */
[----:B------:R-:W-:Y:S01]  /*1330*/  ULDC.64 UR4, c[0x4][0x68] ;  /* 0x01001a0000047ab9 */ /* 0x000fe20000000a00 */
[----:B------:R-:W-:Y:S01]  /*1340*/  ULDC.64 UR6, c[0x4][0x8] ;  /* 0x0100020000067ab9 */ /* 0x000fe20000000a00 */
[----:B------:R-:W-:Y:S01]  /*1350*/  IMAD.U32 R4, RZ, RZ, UR4 ;  /* 0x00000004ff047e24 */ /* 0x000fe2000f8e00ff */
[----:B------:R0:W1:Y:S01]  /*1360*/  LDC.64 R14, c[0x4][R0] ;  /* 0x01000000000e7b82 */ /* 0x0000620000000a00 */
[----:B------:R-:W-:Y:S01]  /*1370*/  IMAD.U32 R5, RZ, RZ, UR5 ;  /* 0x00000005ff057e24 */ /* 0x000fe2000f8e00ff */
[----:B------:R-:W-:Y:S01]  /*1380*/  ULDC.64 UR4, c[0x4][0x70] ;  /* 0x01001c0000047ab9 */ /* 0x000fe20000000a00 */
[----:B------:R-:W-:Y:S02]  /*1390*/  IMAD.U32 R10, RZ, RZ, UR6 ;  /* 0x00000006ff0a7e24 */ /* 0x000fe4000f8e00ff */
[----:B------:R-:W-:Y:S02]  /*13a0*/  IMAD.U32 R6, RZ, RZ, UR4 ;  /* 0x00000004ff067e24 */ /* 0x000fe4000f8e00ff */
[----:B------:R-:W-:-:S02]  /*13b0*/  IMAD.U32 R7, RZ, RZ, UR5 ;  /* 0x00000005ff077e24 */ /* 0x000fc4000f8e00ff */
[----:B------:R-:W-:Y:S02]  /*13c0*/  IMAD.U32 R11, RZ, RZ, UR7 ;  /* 0x00000007ff0b7e24 */ /* 0x000fe4000f8e00ff */
[----:B------:R-:W-:Y:S02]  /*13d0*/  IMAD.MOV.U32 R8, RZ, RZ, 0x1e1 ;  /* 0x000001e1ff087424 */ /* 0x000fe400078e00ff */
[----:B------:R-:W-:Y:S02]  /*13e0*/  IMAD.MOV.U32 R12, RZ, RZ, 0x1 ;  /* 0x00000001ff0c7424 */ /* 0x000fe400078e00ff */
[----:B0-----:R-:W-:-:S07]  /*13f0*/  IMAD.MOV.U32 R13, RZ, RZ, RZ ;  /* 0x000000ffff0d7224 */ /* 0x001fce00078e00ff */
[----:B------:R-:W-:-:S07]  /*1400*/  LEPC R20, `(.L_x_13) ;  /* 0x000000001014794e */ /* 0x000fce0000000000 */
[----:B-1---5:R-:W-:Y:S05]  /*1410*/  CALL.ABS.NOINC R14 ;  /* 0x000000000e007343 */ /* 0x022fea0003c00000 */
.L_x_13:
[----:B------:R-:W-:-:S13]  /*1420*/  ISETP.NE.AND P0, PT, R98, 0x3, PT ;  /* 0x000000036200780c */ /* 0x000fda0003f05270 */
[----:B------:R-:W-:Y:S05]  /*1430*/  @!P0 BRA `(.L_x_14) ;  /* 0x0000000000048947 */ /* 0x000fea0003800000 */
[----:B------:R-:W-:Y:S01]  /*1440*/  BPT.TRAP 0x1 ;  /* 0x000000040000795c */ /* 0x000fe20000300000 */
.L_x_14:
[----:B------:R-:W-:Y:S02]  /*1450*/  IMAD.U32 R3, RZ, RZ, UR41 ;  /* 0x00000029ff037e24 */ /* 0x000fe4000f8e00ff */
[----:B------:R-:W-:-:S03]  /*1460*/  IMAD.U32 R0, RZ, RZ, UR40 ;  /* 0x00000028ff007e24 */ /* 0x000fc6000f8e00ff */
[----:B------:R-:W-:Y:S02]  /*1470*/  LEA R3, R3, UR46, 0x3 ;  /* 0x0000002e03037c11 */ /* 0x000fe4000f8e18ff */
[----:B------:R-:W-:-:S04]  /*1480*/  SHF.L.U32 R0, R0, 0x1f, RZ ;  /* 0x0000001f00007819 */ /* 0x000fc800000006ff */
[----:B------:R0:W1:Y:S01]  /*1490*/  SYNCS.PHASECHK.TRANS64.TRYWAIT P1, [R3+URZ], R0 ;  /* 0x00000000030075a7 */ /* 0x000062000802017f */
[----:B------:R-:W-:Y:S05]  /*14a0*/  @!P0 BRA `(.L_x_15) ;  /* 0x0000000000048947 */ /* 0x000fea0003800000 */
[----:B------:R-:W-:Y:S01]  /*14b0*/  BPT.TRAP 0x1 ;  /* 0x000000040000795c */ /* 0x000fe20000300000 */
.L_x_15:
[----:B------:R-:W-:-:S05]  /*14c0*/  IMAD.U32 R4, RZ, RZ, UR44 ;  /* 0x0000002cff047e24 */ /* 0x000fca000f8e00ff */
[----:B------:R-:W-:Y:S01]  /*14d0*/  ISETP.GE.AND P2, PT, R4, 0x1, PT ;  /* 0x000000010400780c */ /* 0x000fe20003f46270 */
[----:B-1----:R-:W-:-:S12]  /*14e0*/  @P1 BRA `(.L_x_16) ;  /* 0x0000000000081947 */ /* 0x002fd80003800000 */
[----:B------:R-:W1:Y:S02]  /*14f0*/  SYNCS.PHASECHK.TRANS64.TRYWAIT P1, [R3+URZ], R0 ;  /* 0x00000000030075a7 */ /* 0x000e64000802017f */
[----:B-1----:R-:W-:Y:S05]  /*1500*/  @!P1 BRA `(.L_x_17) ;  /* 0x0000005800f49947 */ /* 0x002fea0003800000 */
.L_x_16:
[----:B------:R-:W-:Y:S05]  /*1510*/  WARPSYNC.ALL ;  /* 0x0000000000007948 */ /* 0x000fea0003800000 */
[----:B------:R-:W-:Y:S01]  /*1520*/  UIADD3 UR4, UR46, 0x1c180, URZ ;  /* 0x0001c1802e047890 */ /* 0x000fe2000fffe03f */
[----:B------:R-:W-:Y:S01]  /*1530*/  WARPGROUP.ARRIVE ;  /* 0x00000000000079c5 */ /* 0x000fe20000000000 */
[----:B------:R-:W-:Y:S02]  /*1540*/  ULEA UR5, UR41, UR45, 0xa ;  /* 0x0000002d29057291 */ /* 0x000fe4000f8e503f */
[----:B------:R-:W-:Y:S01]  /*1550*/  USHF.R.U32.HI UR4, URZ, 0x4, UR4 ;  /* 0x000000043f047899 */ /* 0x000fe20008011604 */
[----:B------:R-:W-:Y:S01]  /*1560*/  UMOV UR9, 0x40000040 ;  /* 0x4000004000097882 */ /* 0x000fe20000000000 */
[----:B------:R-:W-:-:S02]  /*1570*/  UMOV UR11, 0x40000040 ;  /* 0x40000040000b7882 */ /* 0x000fc40000000000 */
[----:B------:R-:W-:Y:S01]  /*1580*/  ULOP3.LUT UR4, UR4, 0x3fff, URZ, 0xc0, !UPT ;  /* 0x00003fff04047892 */ /* 0x000fe2000f8ec03f */
[----:B------:R-:W-:-:S03]  /*1590*/  UMOV UR8, UR5 ;  /* 0x0000000500087c82 */ /* 0x000fc60008000000 */
[----:B------:R-:W-:-:S04]  /*15a0*/  ULOP3.LUT UR4, UR4, 0x10000, URZ, 0xfc, !UPT ;  /* 0x0001000004047892 */ /* 0x000fc8000f8efc3f */
[----:B------:R-:W-:-:S07]  /*15b0*/  ULEA UR6, UR41, UR4, 0xa ;  /* 0x0000000429067291 */ /* 0x000fce000f8e503f */
[----:B------:R-:W-:Y:S02]  /*15c0*/  UMOV UR10, UR6 ;  /* 0x00000006000a7c82 */ /* 0x000fe40008000000 */
[----:B------:R-:W-:Y:S01]  /*15d0*/  HGMMA.64x128x8.F32.TF32 R24, gdesc[UR8], RZ, !UPT, gsb0 ;  /* 0x05e00000081879f0 */ /* 0x000fe2000c0028ff */
[----:B------:R-:W-:Y:S02]  /*15e0*/  UIADD3 UR8, UR5, 0x2, URZ ;  /* 0x0000000205087890 */ /* 0x000fe4000fffe03f */
[----:B------:R-:W-:Y:S01]  /*15f0*/  UIADD3 UR10, UR6, 0x2, URZ ;  /* 0x00000002060a7890 */ /* 0x000fe2000fffe03f */
[----:B------:R-:W-:Y:S01]  /*1600*/  UMOV UR9, 0x40000040 ;  /* 0x4000004000097882 */ /* 0x000fe20000000000 */
[----:B------:R-:W-:Y:S01]  /*1610*/  UMOV UR11, 0x40000040 ;  /* 0x40000040000b7882 */ /* 0x000fe20000000000 */
[----:B------:R-:W-:Y:S02]  /*1620*/  WARPGROUP.DEPBAR.LE gsb0, 0x0 ;  /* 0x00008000000079c5 */ /* 0x000fe40000010000 */
[----:B------:R-:W-:-:S06]  /*1630*/  WARPGROUP.ARRIVE ;  /* 0x00000000000079c5 */ /* 0x000fcc0000000000 */
[----:B------:R-:W-:Y:S01]  /*1640*/  HGMMA.64x128x8.F32.TF32 R24, gdesc[UR8], R24, gsb0 ;  /* 0x05e00000081879f0 */ /* 0x000fe20008002818 */
        /* <DEDUP_REMOVED lines=13> */
[----:B------:R-:W-:Y:S03]  /*1720*/  HGMMA.64x128x8.F32.TF32 R24, gdesc[UR8], R24, gsb0 ;  /* 0x05e00000081879f0 */ /* 0x000fe60008002818 */
[----:B------:R-:W-:Y:S02]  /*1730*/  WARPGROUP.DEPBAR.LE gsb0, 0x0 ;  /* 0x00008000000079c5 */ /* 0x000fe40000010000 */
[----:B------:R-:W-:Y:S05]  /*1740*/  @!P2 BRA `(.L_x_18) ;  /* 0x00000004001ca947 */ /* 0x000fea0003800000 */
[----:B------:R-:W-:Y:S01]  /*1750*/  UIADD3 UR5, UR41, 0x1, URZ ;  /* 0x0000000129057890 */ /* 0x000fe2000fffe03f */
[----:B01----:R-:W-:-:S03]  /*1760*/  IMAD.U32 R0, RZ, RZ, UR44 ;  /* 0x0000002cff007e24 */ /* 0x003fc6000f8e00ff */
[----:B------:R-:W-:-:S04]  /*1770*/  UISETP.NE.AND UP0, UPT, UR5, 0x7, UPT ;  /* 0x000000070500788c */ /* 0x000fc8000bf05270 */
[----:B------:R-:W-:Y:S02]  /*1780*/  USEL UR6, URZ, 0x1, UP0 ;  /* 0x000000013f067887 */ /* 0x000fe40008000000 */
[----:B------:R-:W-:Y:S02]  /*1790*/  USEL UR5, UR5, URZ, UP0 ;  /* 0x0000003f05057287 */ /* 0x000fe40008000000 */
[----:B------:R-:W-:-:S06]  /*17a0*/  ULOP3.LUT UR6, UR40, UR6, URZ, 0x3c, !UPT ;  /* 0x0000000628067292 */ /* 0x000fcc000f8e3c3f */
[----:B------:R-:W-:Y:S01]  /*17b0*/  IMAD.U32 R5, RZ, RZ, UR6 ;  /* 0x00000006ff057e24 */ /* 0x000fe2000f8e00ff */
[----:B------:R-:W-:-:S06]  /*17c0*/  UMOV UR6, UR41 ;  /* 0x0000002900067c82 */ /* 0x000fcc0008000000 */
.L_x_25:
[----:B01----:R-:W-:Y:S05]  /*17d0*/  @!P0 BRA `(.L_x_19) ;  /* 0x0000000000048947 */ /* 0x003fea0003800000 */
[----:B------:R-:W-:Y:S01]  /*17e0*/  BPT.TRAP 0x1 ;  /* 0x000000040000795c */ /* 0x000fe20000300000 */
.L_x_19:
[----:B------:R-:W0:Y:S01]  /*17f0*/  S2UR UR8, SR_CgaCtaId ;  /* 0x00000000000879c3 */ /* 0x000e220000008800 */
[----:B------:R-:W-:Y:S01]  /*1800*/  UMOV UR7, 0x400 ;  /* 0x0000040000077882 */ /* 0x000fe20000000000 */
[----:B------:R-:W-:Y:S01]  /*1810*/  SHF.L.U32 R3, R5, 0x1f, RZ ;  /* 0x0000001f05037819 */ /* 0x000fe200000006ff */
[----:B0-----:R-:W-:-:S04]  /*1820*/  ULEA UR13, UR8, UR7, 0x18 ;  /* 0x00000007080d7291 */ /* 0x001fc8000f8ec03f */
[----:B------:R-:W-:-:S09]  /*1830*/  ULEA UR7, UR5, UR13, 0x3 ;  /* 0x0000000d05077291 */ /* 0x000fd2000f8e183f */
[----:B------:R0:W1:Y:S01]  /*1840*/  SYNCS.PHASECHK.TRANS64.TRYWAIT P1, [UR7], R3 ;  /* 0x00000003ff0075a7 */ /* 0x0000620008020147 */
[----:B------:R-:W-:Y:S05]  /*1850*/  @!P0 BRA `(.L_x_20) ;  /* 0x0000000000048947 */ /* 0x000fea0003800000 */
[----:B------:R-:W-:Y:S01]  /*1860*/  BPT.TRAP 0x1 ;  /* 0x000000040000795c */ /* 0x000fe20000300000 */
.L_x_20:
[----:B-1----:R-:W-:Y:S05]  /*1870*/  @P1 BRA `(.L_x_21) ;  /* 0x0000000000081947 */ /* 0x002fea0003800000 */
[----:B------:R-:W1:Y:S02]  /*1880*/  SYNCS.PHASECHK.TRANS64.TRYWAIT P1, [UR7], R3 ;  /* 0x00000003ff0075a7 */ /* 0x000e640008020147 */
[----:B-1----:R-:W-:Y:S05]  /*1890*/  @!P1 BRA `(.L_x_22) ;  /* 0x0000005800249947 */ /* 0x002fea0003800000 */
.L_x_21:
[----:B------:R-:W-:Y:S01]  /*18a0*/  ULEA UR7, UR5, UR45, 0xa ;  /* 0x0000002d05077291 */ /* 0x000fe2000f8e503f */
[----:B------:R-:W-:Y:S01]  /*18b0*/  WARPGROUP.ARRIVE ;  /* 0x00000000000079c5 */ /* 0x000fe20000000000 */
[----:B------:R-:W-:Y:S01]  /*18c0*/  ULEA UR12, UR5, UR4, 0xa ;  /* 0x00000004050c7291 */ /* 0x000fe2000f8e503f */
[----:B------:R-:W-:Y:S01]  /*18d0*/  UMOV UR9, 0x40000040 ;  /* 0x4000004000097882 */ /* 0x000fe20000000000 */
[----:B------:R-:W-:-:S03]  /*18e0*/  UMOV UR11, 0x40000040 ;  /* 0x40000040000b7882 */ /* 0x000fc60000000000 */
[----:B------:R-:W-:Y:S02]  /*18f0*/  UMOV UR8, UR7 ;  /* 0x0000000700087c82 */ /* 0x000fe40008000000 */
[----:B------:R-:W-:Y:S02]  /*1900*/  UMOV UR10, UR12 ;  /* 0x0000000c000a7c82 */ /* 0x000fe40008000000 */
[----:B------:R-:W-:Y:S01]  /*1910*/  HGMMA.64x128x8.F32.TF32 R24, gdesc[UR8], R24, gsb0 ;  /* 0x05e00000081879f0 */ /* 0x000fe20008002818 */
[----:B------:R-:W-:Y:S02]  /*1920*/  UIADD3 UR8, UR7, 0x2, URZ ;  /* 0x0000000207087890 */ /* 0x000fe4000fffe03f */
[----:B------:R-:W-:Y:S01]  /*1930*/  UIADD3 UR10, UR12, 0x2, URZ ;  /* 0x000000020c0a7890 */ /* 0x000fe2000fffe03f */
[----:B------:R-:W-:Y:S01]  /*1940*/  UMOV UR9, 0x40000040 ;  /* 0x4000004000097882 */ /* 0x000fe20000000000 */
[----:B------:R-:W-:Y:S01]  /*1950*/  UMOV UR11, 0x40000040 ;  /* 0x40000040000b7882 */ /* 0x000fe20000000000 */
[----:B------:R-:W-:-:S02]  /*1960*/  WARPGROUP.DEPBAR.LE gsb0, 0x0 ;  /* 0x00008000000079c5 */ /* 0x000fc40000010000 */
        /* <DEDUP_REMOVED lines=18> */
[----:B------:R-:W-:Y:S01]  /*1a90*/  BPT.TRAP 0x1 ;  /* 0x000000040000795c */ /* 0x000fe20000300000 */
.L_x_23:
[----:B------:R-:W-:Y:S01]  /*1aa0*/  ULEA UR7, UR6, UR13, 0x3 ;  /* 0x0000000d06077291 */ /* 0x000fe2000f8e183f */
[----:B------:R-:W-:-:S03]  /*1ab0*/  ISETP.GT.U32.AND P1, PT, R18, 0x1, PT ;  /* 0x000000011200780c */ /* 0x000fc60003f24070 */
[----:B------:R-:W-:-:S04]  /*1ac0*/  UIADD3 UR7, UR7, 0x38, URZ ;  /* 0x0000003807077890 */ /* 0x000fc8000fffe03f */
[----:B------:R-:W-:-:S09]  /*1ad0*/  UPRMT UR7, URZ, 0x654, UR7 ;  /* 0x000006543f077896 */ /* 0x000fd20008000007 */
[----:B------:R-:W-:Y:S01]  /*1ae0*/  SYNCS.ARRIVE.TRANS64.RED.A1T0 RZ, [UR7], RZ ;  /* 0x000000ffffff79a7 */ /* 0x000fe20008100407 */
[----:B------:R-:W-:Y:S05]  /*1af0*/  @P1 BRA `(.L_x_24) ;  /* 0x0000000000041947 */ /* 0x000fea0003800000 */
[----:B------:R-:W-:Y:S01]  /*1b00*/  BPT.TRAP 0x1 ;  /* 0x000000040000795c */ /* 0x000fe20000300000 */
.L_x_24:
[----:B------:R-:W-:Y:S01]  /*1b10*/  UIADD3 UR5, UR5, 0x1, URZ ;  /* 0x0000000105057890 */ /* 0x000fe2000fffe03f */
[C---:B------:R-:W-:Y:S01]  /*1b20*/  ISETP.GT.AND P1, PT, R0.reuse, 0x1, PT ;  /* 0x000000010000780c */ /* 0x040fe20003f24270 */
[----:B------:R-:W-:Y:S01]  /*1b30*/  UIADD3 UR6, UR6, 0x1, URZ ;  /* 0x0000000106067890 */ /* 0x000fe2000fffe03f */
[----:B------:R-:W-:Y:S01]  /*1b40*/  VIADD R0, R0, 0xffffffff ;  /* 0xffffffff00007836 */ /* 0x000fe20000000000 */
[----:B------:R-:W-:Y:S02]  /*1b50*/  UISETP.NE.AND UP0, UPT, UR5, 0x7, UPT ;  /* 0x000000070500788c */ /* 0x000fe4000bf05270 */
[----:B------:R-:W-:Y:S02]  /*1b60*/  UISETP.NE.AND UP1, UPT, UR6, 0x7, UPT ;  /* 0x000000070600788c */ /* 0x000fe4000bf25270 */
[----:B------:R-:W-:Y:S02]  /*1b70*/  USEL UR7, URZ, 0x1, UP0 ;  /* 0x000000013f077887 */ /* 0x000fe40008000000 */
[----:B------:R-:W-:-:S02]  /*1b80*/  USEL UR5, UR5, URZ, UP0 ;  /* 0x0000003f05057287 */ /* 0x000fc40008000000 */
[----:B------:R-:W-:Y:S02]  /*1b90*/  USEL UR6, UR6, URZ, UP1 ;  /* 0x0000003f06067287 */ /* 0x000fe40008800000 */
[----:B------:R-:W-:Y:S01]  /*1ba0*/  LOP3.LUT R5, R5, UR7, RZ, 0x3c, !PT ;  /* 0x0000000705057c12 */ /* 0x000fe2000f8e3cff */
[----:B------:R-:W-:Y:S09]  /*1bb0*/  @P1 BRA `(.L_x_25) ;  /* 0xfffffffc00041947 */ /* 0x000ff2000383ffff */
.L_x_18:
[----:B01----:R-:W0:Y:S02]  /*1bc0*/  LDC R0, c[0x0][0x28c] ;  /* 0x0000a300ff007b82 */ /* 0x003e240000000800 */
[----:B0-----:R-:W-:-:S13]  /*1bd0*/  ISETP.GE.AND P1, PT, R0, 0x1, PT ;  /* 0x000000010000780c */ /* 0x001fda0003f26270 */
[----:B------:R-:W-:Y:S05]  /*1be0*/  @!P1 BRA `(.L_x_26) ;  /* 0x0000000000489947 */ /* 0x000fea0003800000 */
[----:B------:R-:W-:Y:S05]  /*1bf0*/  @!P0 BRA `(.L_x_27) ;  /* 0x0000000000048947 */ /* 0x000fea0003800000 */
[----:B------:R-:W-:Y:S01]  /*1c00*/  BPT.TRAP 0x1 ;  /* 0x000000040000795c */ /* 0x000fe20000300000 */
.L_x_27:
[----:B------:R-:W0:Y:S01]  /*1c10*/  S2UR UR7, SR_CgaCtaId ;  /* 0x00000000000779c3 */ /* 0x000e220000008800 */
[----:B------:R-:W-:Y:S01]  /*1c20*/  UIADD3 UR6, UR44, UR41, URZ ;  /* 0x000000292c067290 */ /* 0x000fe2000fffe03f */
[----:B------:R-:W-:-:S03]  /*1c30*/  ISETP.GT.U32.AND P0, PT, R18, 0x1, PT ;  /* 0x000000011200780c */ /* 0x000fc60003f04070 */
[----:B------:R-:W-:-:S04]  /*1c40*/  UIMAD.WIDE.U32 UR4, UR6, 0x24924925, URZ ;  /* 0x24924925060478a5 */ /* 0x000fc8000f8e003f */
[----:B------:R-:W-:-:S04]  /*1c50*/  UIADD3 UR4, UR6, -UR5, URZ ;  /* 0x8000000506047290 */ /* 0x000fc8000fffe03f */
[----:B------:R-:W-:-:S03]  /*1c60*/  ULEA.HI UR4, UR4, UR5, URZ, 0x1f ;  /* 0x0000000504047291 */ /* 0x000fc6000f8ff83f */
[----:B------:R-:W-:Y:S01]  /*1c70*/  UMOV UR5, 0x400 ;  /* 0x0000040000057882 */ /* 0x000fe20000000000 */
[----:B------:R-:W-:-:S04]  /*1c80*/  USHF.R.U32.HI UR4, URZ, 0x2, UR4 ;  /* 0x000000023f047899 */ /* 0x000fc80008011604 */
[----:B------:R-:W-:Y:S02]  /*1c90*/  UIMAD UR4, UR4, -0x7, UR6 ;  /* 0xfffffff9040478a4 */ /* 0x000fe4000f8e0206 */
[----:B0-----:R-:W-:-:S04]  /*1ca0*/  ULEA UR5, UR7, UR5, 0x18 ;  /* 0x0000000507057291 */ /* 0x001fc8000f8ec03f */
[----:B------:R-:W-:-:S04]  /*1cb0*/  ULEA UR4, UR4, UR5, 0x3 ;  /* 0x0000000504047291 */ /* 0x000fc8000f8e183f */
[----:B------:R-:W-:-:S04]  /*1cc0*/  UIADD3 UR4, UR4, 0x38, URZ ;  /* 0x0000003804047890 */ /* 0x000fc8000fffe03f */
[----:B------:R-:W-:-:S09]  /*1cd0*/  UPRMT UR4, URZ, 0x654, UR4 ;  /* 0x000006543f047896 */ /* 0x000fd20008000004 */
[----:B------:R-:W-:Y:S01]  /*1ce0*/  SYNCS.ARRIVE.TRANS64.RED.A1T0 RZ, [UR4], RZ ;  /* 0x000000ffffff79a7 */ /* 0x000fe20008100404 */
[----:B------:R-:W-:Y:S05]  /*1cf0*/  @P0 BRA `(.L_x_26) ;  /* 0x0000000000040947 */ /* 0x000fea0003800000 */
[----:B------:R-:W-:Y:S01]  /*1d00*/  BPT.TRAP 0x1 ;  /* 0x000000040000795c */ /* 0x000fe20000300000 */
.L_x_26:
[----:B------:R-:W-:Y:S01]  /*1d10*/  UISETP.GE.U32.AND UP1, UPT, UR43, 0x7, UPT ;  /* 0x000000072b00788c */ /* 0x000fe2000bf26070 */
[----:B------:R-:W-:Y:S01]  /*1d20*/  IMAD.SHL.U32 R6, R100, 0x80, RZ ;  /* 0x0000008064067824 */ /* 0x000fe200078e00ff */
[----:B------:R-:W-:Y:S01]  /*1d30*/  UIADD3 UR41, UR43, UR41, URZ ;  /* 0x000000292b297290 */ /* 0x000fe2000fffe03f */
[----:B------:R-:W-:Y:S01]  /*1d40*/  SHF.R.S32.HI R11, RZ, 0x1f, R99 ;  /* 0x0000001fff0b7819 */ /* 0x000fe20000011463 */
[----:B------:R-:W-:Y:S01]  /*1d50*/  ULDC UR10, c[0x0][0x288] ;  /* 0x0000a200000a7ab9 */ /* 0x000fe20000000800 */
[----:B------:R-:W-:Y:S01]  /*1d60*/  IMAD.SHL.U32 R10, R101, 0x80, RZ ;  /* 0x00000080650a7824 */ /* 0x000fe200078e00ff */
[C---:B------:R-:W-:Y:S01]  /*1d70*/  LOP3.LUT R8, R6.reuse, 0x6, R93, 0xf8, !PT ;  /* 0x0000000606087812 */ /* 0x040fe200078ef85d */
[----:B------:R-:W-:Y:S01]  /*1d80*/  UISETP.GT.U32.AND UP0, UPT, UR41, 0x6, UPT ;  /* 0x000000062900788c */ /* 0x000fe2000bf04070 */
[----:B------:R-:W-:Y:S01]  /*1d90*/  ISETP.GE.AND P0, PT, R6, UR10, PT ;  /* 0x0000000a06007c0c */ /* 0x000fe2000bf06270 */
[----:B------:R-:W-:Y:S01]  /*1da0*/  ULDC.64 UR6, c[0x0][0x5d0] ;  /* 0x0001740000067ab9 */ /* 0x000fe20000000a00 */
[----:B------:R-:W-:Y:S01]  /*1db0*/  ULDC UR11, c[0x0][0x284] ;  /* 0x0000a100000b7ab9 */ /* 0x000fe20000000800 */
[----:B------:R-:W-:Y:S01]  /*1dc0*/  @UP1 UIMAD.WIDE.U32 UR4, UR41, 0x24924925, URZ ;  /* 0x24924925290418a5 */ /* 0x000fe2000f8e003f */
[----:B------:R-:W-:Y:S01]  /*1dd0*/  SHF.R.S32.HI R9, RZ, 0x1f, R8 ;  /* 0x0000001fff097819 */ /* 0x000fe20000011408 */
[----:B------:R-:W-:Y:S01]  /*1de0*/  IMAD R0, R11, UR6, RZ ;  /* 0x000000060b007c24 */ /* 0x000fe2000f8e02ff */
[----:B------:R-:W-:Y:S01]  /*1df0*/  UISETP.LT.U32.AND UP0, UPT, UR43, 0x7, UP0 ;  /* 0x000000072b00788c */ /* 0x000fe20008701070 */
[----:B------:R-:W-:Y:S01]  /*1e00*/  ISETP.GE.OR P0, PT, R10, UR11, P0 ;  /* 0x0000000b0a007c0c */ /* 0x000fe20008706670 */
[----:B------:R-:W-:Y:S01]  /*1e10*/  @UP1 UIADD3 UR4, UR41, -UR5, URZ ;  /* 0x8000000529041290 */ /* 0x000fe2000fffe03f */
[C---:B------:R-:W-:Y:S01]  /*1e20*/  IMAD R3, R99.reuse, UR7, R0 ;  /* 0x0000000763037c24 */ /* 0x040fe2000f8e0200 */
[----:B------:R-:W-:Y:S01]  /*1e30*/  ULDC.64 UR8, c[0x0][0x5c8] ;  /* 0x0001720000087ab9 */ /* 0x000fe20000000a00 */
[----:B------:R-:W-:Y:S01]  /*1e40*/  IMAD.WIDE.U32 R4, R99, UR6, R8 ;  /* 0x0000000663047c25 */ /* 0x000fe2000f8e0008 */
[----:B------:R-:W-:-:S02]  /*1e50*/  USEL UR6, URZ, 0x1, !UP0 ;  /* 0x000000013f067887 */ /* 0x000fc4000c000000 */
[----:B------:R-:W-:Y:S01]  /*1e60*/  @UP1 ULEA.HI UR4, UR4, UR5, URZ, 0x1f ;  /* 0x0000000504041291 */ /* 0x000fe2000f8ff83f */
[----:B------:R-:W-:Y:S01]  /*1e70*/  IMAD.WIDE R100, R101, 0x80, R22 ;  /* 0x0000008065647825 */ /* 0x000fe200078e0216 */
[----:B------:R-:W-:Y:S02]  /*1e80*/  ULOP3.LUT UR40, UR40, UR6, URZ, 0x3c, !UPT ;  /* 0x0000000628287292 */ /* 0x000fe4000f8e3c3f */
[----:B------:R-:W-:Y:S01]  /*1e90*/  @UP1 USHF.R.U32.HI UR4, URZ, 0x2, UR4 ;  /* 0x000000023f041899 */ /* 0x000fe20008011604 */
[----:B------:R-:W-:Y:S02]  /*1ea0*/  IMAD.IADD R5, R5, 0x1, R3 ;  /* 0x0000000105057824 */ /* 0x000fe400078e0203 */
[----:B------:R-:W-:Y:S01]  /*1eb0*/  IMAD R3, R101, UR8, RZ ;  /* 0x0000000865037c24 */ /* 0x000fe2000f8e02ff */
[----:B------:R-:W-:Y:S01]  /*1ec0*/  @UP1 ULOP3.LUT UR40, UR40, 0x1, UR4, 0x78, !UPT ;  /* 0x0000000128281892 */ /* 0x000fe2000f8e7804 */
[----:B------:R-:W-:-:S04]  /*1ed0*/  IMAD.WIDE.U32 R102, R100, UR8, R4 ;  /* 0x0000000864667c25 */ /* 0x000fc8000f8e0004 */
[----:B------:R-:W-:Y:S02]  /*1ee0*/  IMAD R7, R100, UR9, R3 ;  /* 0x0000000964077c24 */ /* 0x000fe4000f8e0203 */
[----:B------:R-:W-:Y:S01]  /*1ef0*/  IMAD.MOV.U32 R0, RZ, RZ, -0x1 ;  /* 0xffffffffff007424 */ /* 0x000fe200078e00ff */
[----:B------:R-:W-:Y:S06]  /*1f00*/  @P0 BRA `(.L_x_28) ;  /* 0x0000003400040947 */ /* 0x000fec0003800000 */
[----:B-----5:R-:W-:Y:S01]  /*1f10*/  FSETP.NEU.AND P0, PT, R88, RZ, PT ;  /* 0x000000ff5800720b */ /* 0x020fe20003f0d000 */
[----:B------:R-:W-:Y:S01]  /*1f20*/  IMAD.IADD R4, R89, 0x1, -R6 ;  /* 0x0000000159047824 */ /* 0x000fe200078e0a06 */
[----:B------:R-:W-:Y:S01]  /*1f30*/  BSSY B0, `(.L_x_28) ;  /* 0x000033e000007945 */ /* 0x000fe20003800000 */
[----:B------:R-:W-:Y:S02]  /*1f40*/  IMAD.IADD R3, R97, 0x1, -R10 ;  /* 0x0000000161037824 */ /* 0x000fe400078e0a0a */
[----:B------:R-:W-:Y:S01]  /*1f50*/  IMAD.IADD R111, R103, 0x1, R7 ;  /* 0x00000001676f7824 */ /* 0x000fe200078e0207 */
[----:B------:R-:W-:-:S04]  /*1f60*/  ISETP.GT.AND P3, PT, R4, RZ, PT ;  /* 0x000000ff0400720c */ /* 0x000fc80003f64270 */
[----:B------:R-:W-:-:S03]  /*1f70*/  ISETP.GT.AND P1, PT, R3, RZ, P3 ;  /* 0x000000ff0300720c */ /* 0x000fc60001f24270 */
[----:B------:R-:W-:Y:S10]  /*1f80*/  @!P0 BRA `(.L_x_29) ;  /* 0x0000002400208947 */ /* 0x000ff40003800000 */
[----:B------:R-:W0:Y:S01]  /*1f90*/  LDC.64 R104, c[0x0][0x5b8] ;  /* 0x00016e00ff687b82 */ /* 0x000e220000000a00 */
[----:B------:R-:W-:-:S07]  /*1fa0*/  ULDC.64 UR4, c[0x0][0x5c0] ;  /* 0x0001700000047ab9 */ /* 0x000fce0000000a00 */
[----:B------:R-:W1:Y:S08]  /*1fb0*/  LDC.64 R106, c[0x0][0x5b0] ;  /* 0x00016c00ff6a7b82 */ /* 0x000e700000000a00 */
[----:B------:R-:W2:Y:S01]  /*1fc0*/  LDC.64 R108, c[0x0][0x5a8] ;  /* 0x00016a00ff6c7b82 */ /* 0x000ea20000000a00 */
[-C--:B0-----:R-:W-:Y:S02]  /*1fd0*/  IMAD R6, R11, R104.reuse, RZ ;  /* 0x000000680b067224 */ /* 0x081fe400078e02ff */
[----:B------:R-:W-:-:S04]  /*1fe0*/  IMAD.WIDE.U32 R12, R99, R104, R8 ;  /* 0x00000068630c7225 */ /* 0x000fc800078e0008 */
[----:B------:R-:W-:Y:S02]  /*1ff0*/  IMAD R103, R99, R105, R6 ;  /* 0x0000006963677224 */ /* 0x000fe400078e0206 */
[-C--:B-1----:R-:W-:Y:S02]  /*2000*/  IMAD R5, R101, R106.reuse, RZ ;  /* 0x0000006a65057224 */ /* 0x082fe400078e02ff */
[----:B------:R-:W-:Y:S02]  /*2010*/  IMAD.IADD R13, R13, 0x1, R103 ;  /* 0x000000010d0d7824 */ /* 0x000fe400078e0267 */
[C---:B------:R-:W-:Y:S02]  /*2020*/  IMAD R105, R100.reuse, R107, R5 ;  /* 0x0000006b64697224 */ /* 0x040fe400078e0205 */
[----:B------:R-:W-:-:S04]  /*2030*/  IMAD.WIDE.U32 R6, R100, R106, R12 ;  /* 0x0000006a64067225 */ /* 0x000fc800078e000c */
[----:B------:R-:W-:Y:S01]  /*2040*/  IMAD.IADD R5, R7, 0x1, R105 ;  /* 0x0000000107057824 */ /* 0x000fe200078e0269 */
[----:B--2---:R-:W-:-:S04]  /*2050*/  LEA R14, P0, R6, R108, 0x2 ;  /* 0x0000006c060e7211 */ /* 0x004fc800078010ff */
[----:B------:R-:W-:-:S05]  /*2060*/  LEA.HI.X R15, R6, R109, R5, 0x2, P0 ;  /* 0x0000006d060f7211 */ /* 0x000fca00000f1405 */
[----:B------:R0:W2:Y:S01]  /*2070*/  @P1 LDG.E.LTC128B R5, desc[UR38][R14.64] ;  /* 0x000000260e051981 */ /* 0x0000a2000c1e1920 */
[----:B------:R-:W-:Y:S01]  /*2080*/  IMAD.WIDE.U32 R6, R100, R106, R8 ;  /* 0x0000006a64067225 */ /* 0x000fe200078e0008 */
[C---:B------:R-:W-:Y:S01]  /*2090*/  SHF.L.U64.HI R11, R106.reuse, 0x3, R107 ;  /* 0x000000036a0b7819 */ /* 0x040fe2000001026b */
[----:B------:R-:W-:Y:S01]  /*20a0*/  BSSY B1, `(.L_x_30) ;  /* 0x0000016000017945 */ /* 0x000fe20003800000 */
[----:B------:R-:W-:Y:S01]  /*20b0*/  ISETP.GT.AND P3, PT, R3, 0x8, P3 ;  /* 0x000000080300780c */ /* 0x000fe20001f64270 */
[----:B------:R-:W-:Y:S02]  /*20c0*/  IMAD.IADD R7, R105, 0x1, R7 ;  /* 0x0000000169077824 */ /* 0x000fe400078e0207 */
[----:B------:R-:W-:Y:S02]  /*20d0*/  IMAD.SHL.U32 R10, R106, 0x8, RZ ;  /* 0x000000086a0a7824 */ /* 0x000fe400078e00ff */
[----:B------:R-:W-:-:S04]  /*20e0*/  IMAD.WIDE.U32 R20, R99, R104, R6 ;  /* 0x0000006863147225 */ /* 0x000fc800078e0006 */
[----:B------:R-:W-:Y:S01]  /*20f0*/  IMAD.WIDE.U32 R100, R100, R106, R10 ;  /* 0x0000006a64647225 */ /* 0x000fe200078e000a */
[----:B------:R-:W-:Y:S02]  /*2100*/  LEA R10, P0, R102, UR4, 0x2 ;  /* 0x00000004660a7c11 */ /* 0x000fe4000f8010ff */
[----:B------:R-:W-:Y:S01]  /*2110*/  LEA R6, P4, R20, R108, 0x2 ;  /* 0x0000006c14067211 */ /* 0x000fe200078810ff */
[----:B0-----:R-:W-:Y:S01]  /*2120*/  IMAD.IADD R14, R103, 0x1, R21 ;  /* 0x00000001670e7824 */ /* 0x001fe200078e0215 */
[----:B------:R-:W-:Y:S01]  /*2130*/  LEA.HI.X R11, R102, UR5, R111, 0x2, P0 ;  /* 0x00000005660b7c11 */ /* 0x000fe200080f146f */
[----:B------:R-:W-:Y:S01]  /*2140*/  IMAD.IADD R105, R105, 0x1, R101 ;  /* 0x0000000169697824 */ /* 0x000fe200078e0265 */
[----:B------:R-:W-:Y:S02]  /*2150*/  ISETP.GT.AND P0, PT, R4, 0x1, PT ;  /* 0x000000010400780c */ /* 0x000fe40003f04270 */
[----:B------:R-:W-:Y:S01]  /*2160*/  IADD3 R15, P2, R12, R100, RZ ;  /* 0x000000640c0f7210 */ /* 0x000fe20007f5e0ff */
[----:B--2---:R-:W-:-:S04]  /*2170*/  FMUL R7, R5, R88 ;  /* 0x0000005805077220 */ /* 0x004fc80000400000 */
[----:B------:R-:W-:Y:S01]  /*2180*/  FFMA R21, R24, R19, R7 ;  /* 0x0000001318157223 */ /* 0x000fe20000000007 */
[----:B------:R-:W-:Y:S01]  /*2190*/  LEA.HI.X R7, R20, R109, R14, 0x2, P4 ;  /* 0x0000006d14077211 */ /* 0x000fe200020f140e */
[----:B------:R-:W-:Y:S01]  /*21a0*/  IMAD.X R20, R105, 0x1, R13, P2 ;  /* 0x0000000169147824 */ /* 0x000fe200010e060d */
[----:B------:R-:W-:Y:S02]  /*21b0*/  ISETP.GT.AND P4, PT, R3, RZ, P0 ;  /* 0x000000ff0300720c */ /* 0x000fe40000784270 */
[----:B------:R0:W-:Y:S01]  /*21c0*/  @P1 STG.E desc[UR38][R10.64], R21 ;  /* 0x000000150a001986 */ /* 0x0001e2000c101926 */
[----:B------:R-:W-:-:S10]  /*21d0*/  LEA R14, P1, R15, R108, 0x2 ;  /* 0x0000006c0f0e7211 */ /* 0x000fd400078210ff */
[----:B------:R-:W-:Y:S05]  /*21e0*/  @!P4 BRA `(.L_x_31) ;  /* 0x000000000004c947 */ /* 0x000fea0003800000 */
[----:B------:R1:W5:Y:S02]  /*21f0*/  LDG.E.LTC128B R5, desc[UR38][R6.64+0x4] ;  /* 0x0000042606057981 */ /* 0x000364000c1e1920 */
.L_x_31:
[----:B------:R-:W-:Y:S05]  /*2200*/  BSYNC B1 ;  /* 0x0000000000017941 */ /* 0x000fea0003800000 */
.L_x_30:
[----:B-----5:R-:W-:Y:S01]  /*2210*/  FMUL R12, R5, R88 ;  /* 0x00000058050c7220 */ /* 0x020fe20000400000 */
[----:B------:R-:W-:-:S03]  /*2220*/  LEA.HI.X R15, R15, R109, R20, 0x2, P1 ;  /* 0x0000006d0f0f7211 */ /* 0x000fc600008f1414 */
[----:B------:R-:W-:Y:S01]  /*2230*/  FFMA R101, R25, R19, R12 ;  /* 0x0000001319657223 */ /* 0x000fe2000000000c */
[----:B------:R-:W-:-:S04]  /*2240*/  IMAD.MOV.U32 R25, RZ, RZ, R5 ;  /* 0x000000ffff197224 */ /* 0x000fc800078e0005 */
[----:B------:R2:W-:Y:S04]  /*2250*/  @P4 STG.E desc[UR38][R10.64+0x4], R101 ;  /* 0x000004650a004986 */ /* 0x0005e8000c101926 */
[----:B------:R-:W3:Y:S01]  /*2260*/  @P3 LDG.E.LTC128B R25, desc[UR38][R14.64] ;  /* 0x000000260e193981 */ /* 0x000ee2000c1e1920 */
[C---:B------:R-:W-:Y:S01]  /*2270*/  SHF.L.U64.HI R13, R92.reuse, 0x2, R91 ;  /* 0x000000025c0d7819 */ /* 0x040fe2000001025b */
[----:B------:R-:W-:Y:S01]  /*2280*/  BSSY B1, `(.L_x_32) ;  /* 0x0000010000017945 */ /* 0x000fe20003800000 */
[----:B------:R-:W-:Y:S02]  /*2290*/  LEA R12, P2, R92, R10, 0x2 ;  /* 0x0000000a5c0c7211 */ /* 0x000fe400078410ff */
[----:B------:R-:W-:Y:S02]  /*22a0*/  IADD3 R20, P1, R8, R100, RZ ;  /* 0x0000006408147210 */ /* 0x000fe40007f3e0ff */
[----:B------:R-:W-:Y:S01]  /*22b0*/  ISETP.GT.AND P0, PT, R3, 0x8, P0 ;  /* 0x000000080300780c */ /* 0x000fe20000704270 */
[----:B------:R-:W-:-:S02]  /*22c0*/  IMAD.X R13, R13, 0x1, R11, P2 ;  /* 0x000000010d0d7824 */ /* 0x000fc400010e060b */
[----:B0-----:R-:W-:Y:S01]  /*22d0*/  IMAD.X R21, R9, 0x1, R105, P1 ;  /* 0x0000000109157824 */ /* 0x001fe200008e0669 */
[----:B------:R-:W-:Y:S01]  /*22e0*/  ISETP.GT.AND P1, PT, R4, 0x8, PT ;  /* 0x000000080400780c */ /* 0x000fe20003f24270 */
[----:B------:R-:W-:-:S04]  /*22f0*/  IMAD.WIDE.U32 R20, R99, R104, R20 ;  /* 0x0000006863147225 */ /* 0x000fc800078e0014 */
[----:B------:R-:W-:Y:S01]  /*2300*/  IMAD.IADD R9, R103, 0x1, R21 ;  /* 0x0000000167097824 */ /* 0x000fe200078e0215 */
[----:B------:R-:W-:-:S04]  /*2310*/  LEA R8, P4, R20, R108, 0x2 ;  /* 0x0000006c14087211 */ /* 0x000fc800078810ff */
[----:B------:R-:W-:Y:S01]  /*2320*/  LEA.HI.X R9, R20, R109, R9, 0x2, P4 ;  /* 0x0000006d14097211 */ /* 0x000fe200020f1409 */
[----:B---3--:R-:W-:-:S04]  /*2330*/  FMUL R5, R25, R88 ;  /* 0x0000005819057220 */ /* 0x008fc80000400000 */
[----:B------:R-:W-:-:S05]  /*2340*/  FFMA R5, R26, R19, R5 ;  /* 0x000000131a057223 */ /* 0x000fca0000000005 */
[----:B------:R2:W-:Y:S01]  /*2350*/  @P3 STG.E desc[UR38][R12.64], R5 ;  /* 0x000000050c003986 */ /* 0x0005e2000c101926 */
[----:B------:R-:W-:Y:S05]  /*2360*/  @!P0 BRA `(.L_x_33) ;  /* 0x0000000000048947 */ /* 0x000fea0003800000 */
[----:B------:R0:W5:Y:S02]  /*2370*/  LDG.E.LTC128B R25, desc[UR38][R8.64+0x4] ;  /* 0x0000042608197981 */ /* 0x000164000c1e1920 */
.L_x_33:
[----:B------:R-:W-:Y:S05]  /*2380*/  BSYNC B1 ;  /* 0x0000000000017941 */ /* 0x000fea0003800000 */
.L_x_32:
[----:B-----5:R-:W-:Y:S01]  /*2390*/  FMUL R14, R25, R88 ;  /* 0x00000058190e7220 */ /* 0x020fe20000400000 */
[----:B------:R-:W-:Y:S01]  /*23a0*/  ISETP.GT.AND P3, PT, R3, RZ, P1 ;  /* 0x000000ff0300720c */ /* 0x000fe20000f64270 */
[----:B------:R-:W-:Y:S01]  /*23b0*/  BSSY B1, `(.L_x_34) ;  /* 0x0000006000017945 */ /* 0x000fe20003800000 */
[----:B------:R-:W-:Y:S01]  /*23c0*/  ISETP.GT.AND P2, PT, R4, 0x9, PT ;  /* 0x000000090400780c */ /* 0x000fe20003f44270 */
[----:B------:R-:W-:-:S05]  /*23d0*/  FFMA R27, R27, R19, R14 ;  /* 0x000000131b1b7223 */ /* 0x000fca000000000e */
[----:B------:R3:W-:Y:S05]  /*23e0*/  @P0 STG.E desc[UR38][R12.64+0x4], R27 ;  /* 0x0000041b0c000986 */ /* 0x0007ea000c101926 */
[----:B------:R-:W-:Y:S05]  /*23f0*/  @!P3 BRA `(.L_x_35) ;  /* 0x000000000004b947 */ /* 0x000fea0003800000 */
[----:B------:R4:W5:Y:S02]  /*2400*/  LDG.E.LTC128B R25, desc[UR38][R6.64+0x20] ;  /* 0x0000202606197981 */ /* 0x000964000c1e1920 */
.L_x_35:
[----:B------:R-:W-:Y:S05]  /*2410*/  BSYNC B1 ;  /* 0x0000000000017941 */ /* 0x000fea0003800000 */
.L_x_34:
[----:B--2--5:R-:W-:Y:S01]  /*2420*/  FMUL R5, R25, R88 ;  /* 0x0000005819057220 */ /* 0x024fe20000400000 */
[----:B------:R-:W-:Y:S01]  /*2430*/  ISETP.GT.AND P0, PT, R3, RZ, P2 ;  /* 0x000000ff0300720c */ /* 0x000fe20001704270 */
[----:B------:R-:W-:Y:S02]  /*2440*/  BSSY B1, `(.L_x_36) ;  /* 0x0000005000017945 */ /* 0x000fe40003800000 */
[----:B------:R-:W-:-:S05]  /*2450*/  FFMA R5, R28, R19, R5 ;  /* 0x000000131c057223 */ /* 0x000fca0000000005 */
[----:B------:R2:W-:Y:S05]  /*2460*/  @P3 STG.E desc[UR38][R10.64+0x20], R5 ;  /* 0x000020050a003986 */ /* 0x0005ea000c101926 */
[----:B------:R-:W-:Y:S05]  /*2470*/  @!P0 BRA `(.L_x_37) ;  /* 0x0000000000048947 */ /* 0x000fea0003800000 */
[----:B------:R0:W5:Y:S02]  /*2480*/  LDG.E.LTC128B R25, desc[UR38][R6.64+0x24] ;  /* 0x0000242606197981 */ /* 0x000164000c1e1920 */
.L_x_37:
[----:B------:R-:W-:Y:S05]  /*2490*/  BSYNC B1 ;  /* 0x0000000000017941 */ /* 0x000fea0003800000 */
.L_x_36:
[----:B-----5:R-:W-:Y:S01]  /*24a0*/  FMUL R14, R25, R88 ;  /* 0x00000058190e7220 */ /* 0x020fe20000400000 */
[----:B------:R-:W-:Y:S01]  /*24b0*/  ISETP.GT.AND P1, PT, R3, 0x8, P1 ;  /* 0x000000080300780c */ /* 0x000fe20000f24270 */
[----:B------:R-:W-:Y:S02]  /*24c0*/  BSSY B1, `(.L_x_38) ;  /* 0x0000005000017945 */ /* 0x000fe40003800000 */
[----:B------:R-:W-:-:S05]  /*24d0*/  FFMA R29, R29, R19, R14 ;  /* 0x000000131d1d7223 */ /* 0x000fca000000000e */
[----:B------:R0:W-:Y:S05]  /*24e0*/  @P0 STG.E desc[UR38][R10.64+0x24], R29 ;  /* 0x0000241d0a000986 */ /* 0x0001ea000c101926 */
[----:B------:R-:W-:Y:S05]  /*24f0*/  @!P1 BRA `(.L_x_39) ;  /* 0x0000000000049947 */ /* 0x000fea0003800000 */
[----:B------:R0:W5:Y:S02]  /*2500*/  LDG.E.LTC128B R25, desc[UR38][R8.64+0x20] ;  /* 0x0000202608197981 */ /* 0x000164000c1e1920 */
.L_x_39:
[----:B------:R-:W-:Y:S05]  /*2510*/  BSYNC B1 ;  /* 0x0000000000017941 */ /* 0x000fea0003800000 */
.L_x_38:
[----:B--2--5:R-:W-:Y:S01]  /*2520*/  FMUL R5, R25, R88 ;  /* 0x0000005819057220 */ /* 0x024fe20000400000 */
[----:B------:R-:W-:Y:S01]  /*2530*/  ISETP.GT.AND P2, PT, R3, 0x8, P2 ;  /* 0x000000080300780c */ /* 0x000fe20001744270 */
[----:B------:R-:W-:Y:S01]  /*2540*/  BSSY B1, `(.L_x_40) ;  /* 0x0000006000017945 */ /* 0x000fe20003800000 */
[----:B------:R-:W-:Y:S01]  /*2550*/  ISETP.GT.AND P0, PT, R4, 0x10, PT ;  /* 0x000000100400780c */ /* 0x000fe20003f04270 */
[----:B------:R-:W-:-:S05]  /*2560*/  FFMA R5, R30, R19, R5 ;  /* 0x000000131e057223 */ /* 0x000fca0000000005 */
[----:B------:R2:W-:Y:S05]  /*2570*/  @P1 STG.E desc[UR38][R12.64+0x20], R5 ;  /* 0x000020050c001986 */ /* 0x0005ea000c101926 */
[----:B------:R-:W-:Y:S05]  /*2580*/  @!P2 BRA `(.L_x_41) ;  /* 0x000000000004a947 */ /* 0x000fea0003800000 */
[----:B------:R0:W5:Y:S02]  /*2590*/  LDG.E.LTC128B R25, desc[UR38][R8.64+0x24] ;  /* 0x0000242608197981 */ /* 0x000164000c1e1920 */
.L_x_41:
[----:B------:R-:W-:Y:S05]  /*25a0*/  BSYNC B1 ;  /* 0x0000000000017941 */ /* 0x000fea0003800000 */
.L_x_40:
        /* <DEDUP_REMOVED lines=8> */
.L_x_43:
[----:B------:R-:W-:Y:S05]  /*2630*/  BSYNC B1 ;  /* 0x0000000000017941 */ /* 0x000fea0003800000 */
.L_x_42:
[----:B--2--5:R-:W-:Y:S01]  /*2640*/  FMUL R5, R25, R88 ;  /* 0x0000005819057220 */ /* 0x024fe20000400000 */
[----:B------:R-:W-:Y:S01]  /*2650*/  ISETP.GT.AND P2, PT, R3, RZ, P1 ;  /* 0x000000ff0300720c */ /* 0x000fe20000f44270 */
[----:B------:R-:W-:Y:S02]  /*2660*/  BSSY B1, `(.L_x_44) ;  /* 0x0000005000017945 */ /* 0x000fe40003800000 */
[----:B------:R-:W-:-:S05]  /*2670*/  FFMA R5, R32, R19, R5 ;  /* 0x0000001320057223 */ /* 0x000fca0000000005 */
[----:B------:R2:W-:Y:S05]  /*2680*/  @P3 STG.E desc[UR38][R10.64+0x40], R5 ;  /* 0x000040050a003986 */ /* 0x0005ea000c101926 */
[----:B------:R-:W-:Y:S05]  /*2690*/  @!P2 BRA `(.L_x_45) ;  /* 0x000000000004a947 */ /* 0x000fea0003800000 */
[----:B------:R0:W5:Y:S02]  /*26a0*/  LDG.E.LTC128B R25, desc[UR38][R6.64+0x44] ;  /* 0x0000442606197981 */ /* 0x000164000c1e1920 */
.L_x_45:
[----:B------:R-:W-:Y:S05]  /*26b0*/  BSYNC B1 ;  /* 0x0000000000017941 */ /* 0x000fea0003800000 */
.L_x_44:
[----:B-----5:R-:W-:Y:S01]  /*26c0*/  FMUL R14, R25, R88 ;  /* 0x00000058190e7220 */ /* 0x020fe20000400000 */
[----:B------:R-:W-:Y:S01]  /*26d0*/  ISETP.GT.AND P0, PT, R3, 0x8, P0 ;  /* 0x000000080300780c */ /* 0x000fe20000704270 */
[----:B------:R-:W-:Y:S02]  /*26e0*/  BSSY B1, `(.L_x_46) ;  /* 0x0000005000017945 */ /* 0x000fe40003800000 */
[----:B------:R-:W-:-:S05]  /*26f0*/  FFMA R33, R33, R19, R14 ;  /* 0x0000001321217223 */ /* 0x000fca000000000e */
[----:B------:R0:W-:Y:S05]  /*2700*/  @P2 STG.E desc[UR38][R10.64+0x44], R33 ;  /* 0x000044210a002986 */ /* 0x0001ea000c101926 */
[----:B------:R-:W-:Y:S05]  /*2710*/  @!P0 BRA `(.L_x_47) ;  /* 0x0000000000048947 */ /* 0x000fea0003800000 */
[----:B------:R0:W5:Y:S02]  /*2720*/  LDG.E.LTC128B R25, desc[UR38][R8.64+0x40] ;  /* 0x0000402608197981 */ /* 0x000164000c1e1920 */
.L_x_47:
[----:B------:R-:W-:Y:S05]  /*2730*/  BSYNC B1 ;  /* 0x0000000000017941 */ /* 0x000fea0003800000 */
.L_x_46:
        /* <DEDUP_REMOVED lines=8> */
.L_x_49:
[----:B------:R-:W-:Y:S05]  /*27c0*/  BSYNC B1 ;  /* 0x0000000000017941 */ /* 0x000fea0003800000 */
.L_x_48:
        /* <DEDUP_REMOVED lines=8> */
.L_x_51:
[----:B------:R-:W-:Y:S05]  /*2850*/  BSYNC B1 ;  /* 0x0000000000017941 */ /* 0x000fea0003800000 */
.L_x_50:
[----:B--2--5:R-:W-:Y:S01]  /*2860*/  FMUL R5, R25, R88 ;  /* 0x0000005819057220 */ /* 0x024fe20000400000 */
[----:B------:R-:W-:Y:S01]  /*2870*/  ISETP.GT.AND P1, PT, R3, RZ, P0 ;  /* 0x000000ff0300720c */ /* 0x000fe20000724270 */
[----:B------:R-:W-:Y:S02]  /*2880*/  BSSY B1, `(.L_x_52) ;  /* 0x0000005000017945 */ /* 0x000fe40003800000 */
[----:B------:R-:W-:-:S05]  /*2890*/  FFMA R5, R36, R19, R5 ;  /* 0x0000001324057223 */ /* 0x000fca0000000005 */
[----:B------:R2:W-:Y:S05]  /*28a0*/  @P3 STG.E desc[UR38][R10.64+0x60], R5 ;  /* 0x000060050a003986 */ /* 0x0005ea000c101926 */
[----:B------:R-:W-:Y:S05]  /*28b0*/  @!P1 BRA `(.L_x_53) ;  /* 0x0000000000049947 */ /* 0x000fea0003800000 */
[----:B------:R0:W5:Y:S02]  /*28c0*/  LDG.E.LTC128B R25, desc[UR38][R6.64+0x64] ;  /* 0x0000642606197981 */ /* 0x000164000c1e1920 */
.L_x_53:
[----:B------:R-:W-:Y:S05]  /*28d0*/  BSYNC B1 ;  /* 0x0000000000017941 */ /* 0x000fea0003800000 */
.L_x_52:
[----:B-----5:R-:W-:Y:S01]  /*28e0*/  FMUL R14, R25, R88 ;  /* 0x00000058190e7220 */ /* 0x020fe20000400000 */
[----:B------:R-:W-:Y:S01]  /*28f0*/  ISETP.GT.AND P2, PT, R3, 0x8, P2 ;  /* 0x000000080300780c */ /* 0x000fe20001744270 */
[----:B------:R-:W-:Y:S02]  /*2900*/  BSSY B1, `(.L_x_54) ;  /* 0x0000005000017945 */ /* 0x000fe40003800000 */
[----:B------:R-:W-:-:S05]  /*2910*/  FFMA R37, R37, R19, R14 ;  /* 0x0000001325257223 */ /* 0x000fca000000000e */
[----:B------:R0:W-:Y:S05]  /*2920*/  @P1 STG.E desc[UR38][R10.64+0x64], R37 ;  /* 0x000064250a001986 */ /* 0x0001ea000c101926 */
[----:B------:R-:W-:Y:S05]  /*2930*/  @!P2 BRA `(.L_x_55) ;  /* 0x000000000004a947 */ /* 0x000fea0003800000 */
[----:B------:R0:W5:Y:S02]  /*2940*/  LDG.E.LTC128B R25, desc[UR38][R8.64+0x60] ;  /* 0x0000602608197981 */ /* 0x000164000c1e1920 */
.L_x_55:
[----:B------:R-:W-:Y:S05]  /*2950*/  BSYNC B1 ;  /* 0x0000000000017941 */ /* 0x000fea0003800000 */
.L_x_54:
        /* <DEDUP_REMOVED lines=8> */
.L_x_57:
[----:B------:R-:W-:Y:S05]  /*29e0*/  BSYNC B1 ;  /* 0x0000000000017941 */ /* 0x000fea0003800000 */
.L_x_56:
        /* <DEDUP_REMOVED lines=8> */
.L_x_59:
[----:B------:R-:W-:Y:S05]  /*2a70*/  BSYNC B1 ;  /* 0x0000000000017941 */ /* 0x000fea0003800000 */
.L_x_58:
[----:B--2--5:R-:W-:Y:S01]  /*2a80*/  FMUL R5, R25, R88 ;  /* 0x0000005819057220 */ /* 0x024fe20000400000 */
[----:B------:R-:W-:Y:S01]  /*2a90*/  ISETP.GT.AND P0, PT, R3, RZ, P2 ;  /* 0x000000ff0300720c */ /* 0x000fe20001704270 */
[----:B------:R-:W-:Y:S02]  /*2aa0*/  BSSY B1, `(.L_x_60) ;  /* 0x0000005000017945 */ /* 0x000fe40003800000 */
[----:B------:R-:W-:-:S05]  /*2ab0*/  FFMA R5, R40, R19, R5 ;  /* 0x0000001328057223 */ /* 0x000fca0000000005 */
[----:B------:R2:W-:Y:S05]  /*2ac0*/  @P3 STG.E desc[UR38][R10.64+0x80], R5 ;  /* 0x000080050a003986 */ /* 0x0005ea000c101926 */
[----:B------:R-:W-:Y:S05]  /*2ad0*/  @!P0 BRA `(.L_x_61) ;  /* 0x0000000000048947 */ /* 0x000fea0003800000 */
[----:B------:R0:W5:Y:S02]  /*2ae0*/  LDG.E.LTC128B R25, desc[UR38][R6.64+0x84] ;  /* 0x0000842606197981 */ /* 0x000164000c1e1920 */
.L_x_61:
[----:B------:R-:W-:Y:S05]  /*2af0*/  BSYNC B1 ;  /* 0x0000000000017941 */ /* 0x000fea0003800000 */
.L_x_60:
[----:B-----5:R-:W-:Y:S01]  /*2b00*/  FMUL R14, R25, R88 ;  /* 0x00000058190e7220 */ /* 0x020fe20000400000 */
[----:B------:R-:W-:Y:S01]  /*2b10*/  ISETP.GT.AND P1, PT, R3, 0x8, P1 ;  /* 0x000000080300780c */ /* 0x000fe20000f24270 */
[----:B------:R-:W-:Y:S02]  /*2b20*/  BSSY B1, `(.L_x_62) ;  /* 0x0000005000017945 */ /* 0x000fe40003800000 */
[----:B------:R-:W-:-:S05]  /*2b30*/  FFMA R41, R41, R19, R14 ;  /* 0x0000001329297223 */ /* 0x000fca000000000e */
[----:B------:R0:W-:Y:S05]  /*2b40*/  @P0 STG.E desc[UR38][R10.64+0x84], R41 ;  /* 0x000084290a000986 */ /* 0x0001ea000c101926 */
[----:B------:R-:W-:Y:S05]  /*2b50*/  @!P1 BRA `(.L_x_63) ;  /* 0x0000000000049947 */ /* 0x000fea0003800000 */
[----:B------:R0:W5:Y:S02]  /*2b60*/  LDG.E.LTC128B R25, desc[UR38][R8.64+0x80] ;  /* 0x0000802608197981 */ /* 0x000164000c1e1920 */
.L_x_63:
[----:B------:R-:W-:Y:S05]  /*2b70*/  BSYNC B1 ;  /* 0x0000000000017941 */ /* 0x000fea0003800000 */
.L_x_62:
        /* <DEDUP_REMOVED lines=8> */
.L_x_65:
[----:B------:R-:W-:Y:S05]  /*2c00*/  BSYNC B1 ;  /* 0x0000000000017941 */ /* 0x000fea0003800000 */
.L_x_64:
        /* <DEDUP_REMOVED lines=8> */
.L_x_67:
[----:B------:R-:W-:Y:S05]  /*2c90*/  BSYNC B1 ;  /* 0x0000000000017941 */ /* 0x000fea0003800000 */
.L_x_66:
[----:B--2--5:R-:W-:Y:S01]  /*2ca0*/  FMUL R5, R25, R88 ;  /* 0x0000005819057220 */ /* 0x024fe20000400000 */
[----:B------:R-:W-:Y:S01]  /*2cb0*/  ISETP.GT.AND P2, PT, R3, RZ, P1 ;  /* 0x000000ff0300720c */ /* 0x000fe20000f44270 */
[----:B------:R-:W-:Y:S02]  /*2cc0*/  BSSY B1, `(.L_x_68) ;  /* 0x0000005000017945 */ /* 0x000fe40003800000 */
[----:B------:R-:W-:-:S05]  /*2cd0*/  FFMA R5, R44, R19, R5 ;  /* 0x000000132c057223 */ /* 0x000fca0000000005 */
[----:B------:R2:W-:Y:S05]  /*2ce0*/  @P3 STG.E desc[UR38][R10.64+0xa0], R5 ;  /* 0x0000a0050a003986 */ /* 0x0005ea000c101926 */
[----:B------:R-:W-:Y:S05]  /*2cf0*/  @!P2 BRA `(.L_x_69) ;  /* 0x000000000004a947 */ /* 0x000fea0003800000 */
[----:B------:R0:W5:Y:S02]  /*2d00*/  LDG.E.LTC128B R25, desc[UR38][R6.64+0xa4] ;  /* 0x0000a42606197981 */ /* 0x000164000c1e1920 */
.L_x_69:
[----:B------:R-:W-:Y:S05]  /*2d10*/  BSYNC B1 ;  /* 0x0000000000017941 */ /* 0x000fea0003800000 */
.L_x_68:
[----:B-----5:R-:W-:Y:S01]  /*2d20*/  FMUL R14, R25, R88 ;  /* 0x00000058190e7220 */ /* 0x020fe20000400000 */
[----:B------:R-:W-:Y:S01]  /*2d30*/  ISETP.GT.AND P0, PT, R3, 0x8, P0 ;  /* 0x000000080300780c */ /* 0x000fe20000704270 */
[----:B------:R-:W-:Y:S02]  /*2d40*/  BSSY B1, `(.L_x_70) ;  /* 0x0000005000017945 */ /* 0x000fe40003800000 */
[----:B------:R-:W-:-:S05]  /*2d50*/  FFMA R45, R45, R19, R14 ;  /* 0x000000132d2d7223 */ /* 0x000fca000000000e */
[----:B------:R0:W-:Y:S05]  /*2d60*/  @P2 STG.E desc[UR38][R10.64+0xa4], R45 ;  /* 0x0000a42d0a002986 */ /* 0x0001ea000c101926 */
[----:B------:R-:W-:Y:S05]  /*2d70*/  @!P0 BRA `(.L_x_71) ;  /* 0x0000000000048947 */ /* 0x000fea0003800000 */
[----:B------:R0:W5:Y:S02]  /*2d80*/  LDG.E.LTC128B R25, desc[UR38][R8.64+0xa0] ;  /* 0x0000a02608197981 */ /* 0x000164000c1e1920 */
.L_x_71:
[----:B------:R-:W-:Y:S05]  /*2d90*/  BSYNC B1 ;  /* 0x0000000000017941 */ /* 0x000fea0003800000 */
.L_x_70:
        /* <DEDUP_REMOVED lines=8> */
.L_x_73:
[----:B------:R-:W-:Y:S05]  /*2e20*/  BSYNC B1 ;  /* 0x0000000000017941 */ /* 0x000fea0003800000 */
.L_x_72:
        /* <DEDUP_REMOVED lines=8> */
.L_x_75:
[----:B------:R-:W-:Y:S05]  /*2eb0*/  BSYNC B1 ;  /* 0x0000000000017941 */ /* 0x000fea0003800000 */
.L_x_74:
[----:B--2--5:R-:W-:Y:S01]  /*2ec0*/  FMUL R5, R25, R88 ;  /* 0x0000005819057220 */ /* 0x024fe20000400000 */
[----:B------:R-:W-:Y:S01]  /*2ed0*/  ISETP.GT.AND P1, PT, R3, RZ, P0 ;  /* 0x000000ff0300720c */ /* 0x000fe20000724270 */
[----:B------:R-:W-:Y:S02]  /*2ee0*/  BSSY B1, `(.L_x_76) ;  /* 0x0000005000017945 */ /* 0x000fe40003800000 */
[----:B------:R-:W-:-:S05]  /*2ef0*/  FFMA R5, R48, R19, R5 ;  /* 0x0000001330057223 */ /* 0x000fca0000000005 */
[----:B------:R2:W-:Y:S05]  /*2f00*/  @P3 STG.E desc[UR38][R10.64+0xc0], R5 ;  /* 0x0000c0050a003986 */ /* 0x0005ea000c101926 */
[----:B------:R-:W-:Y:S05]  /*2f10*/  @!P1 BRA `(.L_x_77) ;  /* 0x0000000000049947 */ /* 0x000fea0003800000 */
[----:B------:R0:W5:Y:S02]  /*2f20*/  LDG.E.LTC128B R25, desc[UR38][R6.64+0xc4] ;  /* 0x0000c42606197981 */ /* 0x000164000c1e1920 */
.L_x_77:
[----:B------:R-:W-:Y:S05]  /*2f30*/  BSYNC B1 ;  /* 0x0000000000017941 */ /* 0x000fea0003800000 */
.L_x_76:
[----:B-----5:R-:W-:Y:S01]  /*2f40*/  FMUL R14, R25, R88 ;  /* 0x00000058190e7220 */ /* 0x020fe20000400000 */
[----:B------:R-:W-:Y:S01]  /*2f50*/  ISETP.GT.AND P2, PT, R3, 0x8, P2 ;  /* 0x000000080300780c */ /* 0x000fe20001744270 */
[----:B------:R-:W-:Y:S02]  /*2f60*/  BSSY B1, `(.L_x_78) ;  /* 0x0000005000017945 */ /* 0x000fe40003800000 */
[----:B------:R-:W-:-:S05]  /*2f70*/  FFMA R49, R49, R19, R14 ;  /* 0x0000001331317223 */ /* 0x000fca000000000e */
[----:B------:R0:W-:Y:S05]  /*2f80*/  @P1 STG.E desc[UR38][R10.64+0xc4], R49 ;  /* 0x0000c4310a001986 */ /* 0x0001ea000c101926 */
[----:B------:R-:W-:Y:S05]  /*2f90*/  @!P2 BRA `(.L_x_79) ;  /* 0x000000000004a947 */ /* 0x000fea0003800000 */
[----:B------:R0:W5:Y:S02]  /*2fa0*/  LDG.E.LTC128B R25, desc[UR38][R8.64+0xc0] ;  /* 0x0000c02608197981 */ /* 0x000164000c1e1920 */
.L_x_79:
[----:B------:R-:W-:Y:S05]  /*2fb0*/  BSYNC B1 ;  /* 0x0000000000017941 */ /* 0x000fea0003800000 */
.L_x_78:
        /* <DEDUP_REMOVED lines=8> */
.L_x_81:
[----:B------:R-:W-:Y:S05]  /*3040*/  BSYNC B1 ;  /* 0x0000000000017941 */ /* 0x000fea0003800000 */
.L_x_80:
        /* <DEDUP_REMOVED lines=8> */
.L_x_83:
[----:B------:R-:W-:Y:S05]  /*30d0*/  BSYNC B1 ;  /* 0x0000000000017941 */ /* 0x000fea0003800000 */
.L_x_82:
[----:B--2--5:R-:W-:Y:S01]  /*30e0*/  FMUL R5, R25, R88 ;  /* 0x0000005819057220 */ /* 0x024fe20000400000 */
[----:B------:R-:W-:Y:S01]  /*30f0*/  ISETP.GT.AND P0, PT, R3, RZ, P2 ;  /* 0x000000ff0300720c */ /* 0x000fe20001704270 */
[----:B------:R-:W-:Y:S02]  /*3100*/  BSSY B1, `(.L_x_84) ;  /* 0x0000005000017945 */ /* 0x000fe40003800000 */
[----:B------:R-:W-:-:S05]  /*3110*/  FFMA R5, R52, R19, R5 ;  /* 0x0000001334057223 */ /* 0x000fca0000000005 */
[----:B------:R2:W-:Y:S05]  /*3120*/  @P3 STG.E desc[UR38][R10.64+0xe0], R5 ;  /* 0x0000e0050a003986 */ /* 0x0005ea000c101926 */
[----:B------:R-:W-:Y:S05]  /*3130*/  @!P0 BRA `(.L_x_85) ;  /* 0x0000000000048947 */ /* 0x000fea0003800000 */
[----:B------:R0:W5:Y:S02]  /*3140*/  LDG.E.LTC128B R25, desc[UR38][R6.64+0xe4] ;  /* 0x0000e42606197981 */ /* 0x000164000c1e1920 */
.L_x_85:
[----:B------:R-:W-:Y:S05]  /*3150*/  BSYNC B1 ;  /* 0x0000000000017941 */ /* 0x000fea0003800000 */
.L_x_84:
[----:B-----5:R-:W-:Y:S01]  /*3160*/  FMUL R14, R25, R88 ;  /* 0x00000058190e7220 */ /* 0x020fe20000400000 */
[----:B------:R-:W-:Y:S01]  /*3170*/  ISETP.GT.AND P1, PT, R3, 0x8, P1 ;  /* 0x000000080300780c */ /* 0x000fe20000f24270 */
[----:B------:R-:W-:Y:S02]  /*3180*/  BSSY B1, `(.L_x_86) ;  /* 0x0000005000017945 */ /* 0x000fe40003800000 */
[----:B------:R-:W-:-:S05]  /*3190*/  FFMA R53, R53, R19, R14 ;  /* 0x0000001335357223 */ /* 0x000fca000000000e */
[----:B------:R0:W-:Y:S05]  /*31a0*/  @P0 STG.E desc[UR38][R10.64+0xe4], R53 ;  /* 0x0000e4350a000986 */ /* 0x0001ea000c101926 */
[----:B------:R-:W-:Y:S05]  /*31b0*/  @!P1 BRA `(.L_x_87) ;  /* 0x0000000000049947 */ /* 0x000fea0003800000 */
[----:B------:R0:W5:Y:S02]  /*31c0*/  LDG.E.LTC128B R25, desc[UR38][R8.64+0xe0] ;  /* 0x0000e02608197981 */ /* 0x000164000c1e1920 */
.L_x_87:
[----:B------:R-:W-:Y:S05]  /*31d0*/  BSYNC B1 ;  /* 0x0000000000017941 */ /* 0x000fea0003800000 */
.L_x_86:
        /* <DEDUP_REMOVED lines=8> */
.L_x_89:
[----:B------:R-:W-:Y:S05]  /*3260*/  BSYNC B1 ;  /* 0x0000000000017941 */ /* 0x000fea0003800000 */
.L_x_88:
        /* <DEDUP_REMOVED lines=8> */
.L_x_91:
[----:B------:R-:W-:Y:S05]  /*32f0*/  BSYNC B1 ;  /* 0x0000000000017941 */ /* 0x000fea0003800000 */
.L_x_90:
[----:B--2--5:R-:W-:Y:S01]  /*3300*/  FMUL R5, R25, R88 ;  /* 0x0000005819057220 */ /* 0x024fe20000400000 */
[----:B------:R-:W-:Y:S01]  /*3310*/  ISETP.GT.AND P2, PT, R3, RZ, P1 ;  /* 0x000000ff0300720c */ /* 0x000fe20000f44270 */
[----:B------:R-:W-:Y:S02]  /*3320*/  BSSY B1, `(.L_x_92) ;  /* 0x0000005000017945 */ /* 0x000fe40003800000 */
[----:B------:R-:W-:-:S05]  /*3330*/  FFMA R5, R56, R19, R5 ;  /* 0x0000001338057223 */ /* 0x000fca0000000005 */
[----:B------:R2:W-:Y:S05]  /*3340*/  @P3 STG.E desc[UR38][R10.64+0x100], R5 ;  /* 0x000100050a003986 */ /* 0x0005ea000c101926 */
[----:B------:R-:W-:Y:S05]  /*3350*/  @!P2 BRA `(.L_x_93) ;  /* 0x000000000004a947 */ /* 0x000fea0003800000 */
[----:B------:R0:W5:Y:S02]  /*3360*/  LDG.E.LTC128B R25, desc[UR38][R6.64+0x104] ;  /* 0x0001042606197981 */ /* 0x000164000c1e1920 */
.L_x_93:
[----:B------:R-:W-:Y:S05]  /*3370*/  BSYNC B1 ;  /* 0x0000000000017941 */ /* 0x000fea0003800000 */
.L_x_92:
[----:B-----5:R-:W-:Y:S01]  /*3380*/  FMUL R14, R25, R88 ;  /* 0x00000058190e7220 */ /* 0x020fe20000400000 */
[----:B------:R-:W-:Y:S01]  /*3390*/  ISETP.GT.AND P0, PT, R3, 0x8, P0 ;  /* 0x000000080300780c */ /* 0x000fe20000704270 */
[----:B------:R-:W-:Y:S02]  /*33a0*/  BSSY B1, `(.L_x_94) ;  /* 0x0000005000017945 */ /* 0x000fe40003800000 */
[----:B------:R-:W-:-:S05]  /*33b0*/  FFMA R57, R57, R19, R14 ;  /* 0x0000001339397223 */ /* 0x000fca000000000e */
[----:B------:R0:W-:Y:S05]  /*33c0*/  @P2 STG.E desc[UR38][R10.64+0x104], R57 ;  /* 0x000104390a002986 */ /* 0x0001ea000c101926 */
[----:B------:R-:W-:Y:S05]  /*33d0*/  @!P0 BRA `(.L_x_95) ;  /* 0x0000000000048947 */ /* 0x000fea0003800000 */
[----:B------:R0:W5:Y:S02]  /*33e0*/  LDG.E.LTC128B R25, desc[UR38][R8.64+0x100] ;  /* 0x0001002608197981 */ /* 0x000164000c1e1920 */
.L_x_95:
[----:B------:R-:W-:Y:S05]  /*33f0*/  BSYNC B1 ;  /* 0x0000000000017941 */ /* 0x000fea0003800000 */
.L_x_94:
        /* <DEDUP_REMOVED lines=8> */
.L_x_97:
[----:B------:R-:W-:Y:S05]  /*3480*/  BSYNC B1 ;  /* 0x0000000000017941 */ /* 0x000fea0003800000 */
.L_x_96:
        /* <DEDUP_REMOVED lines=8> */
.L_x_99:
[----:B------:R-:W-:Y:S05]  /*3510*/  BSYNC B1 ;  /* 0x0000000000017941 */ /* 0x000fea0003800000 */
.L_x_98:
[----:B--2--5:R-:W-:Y:S01]  /*3520*/  FMUL R5, R25, R88 ;  /* 0x0000005819057220 */ /* 0x024fe20000400000 */
[----:B------:R-:W-:Y:S01]  /*3530*/  ISETP.GT.AND P1, PT, R3, RZ, P0 ;  /* 0x000000ff0300720c */ /* 0x000fe20000724270 */
[----:B------:R-:W-:Y:S02]  /*3540*/  BSSY B1, `(.L_x_100) ;  /* 0x0000005000017945 */ /* 0x000fe40003800000 */
[----:B------:R-:W-:-:S05]  /*3550*/  FFMA R5, R60, R19, R5 ;  /* 0x000000133c057223 */ /* 0x000fca0000000005 */
[----:B------:R2:W-:Y:S05]  /*3560*/  @P3 STG.E desc[UR38][R10.64+0x120], R5 ;  /* 0x000120050a003986 */ /* 0x0005ea000c101926 */
[----:B------:R-:W-:Y:S05]  /*3570*/  @!P1 BRA `(.L_x_101) ;  /* 0x0000000000049947 */ /* 0x000fea0003800000 */
[----:B------:R0:W5:Y:S02]  /*3580*/  LDG.E.LTC128B R25, desc[UR38][R6.64+0x124] ;  /* 0x0001242606197981 */ /* 0x000164000c1e1920 */
.L_x_101:
[----:B------:R-:W-:Y:S05]  /*3590*/  BSYNC B1 ;  /* 0x0000000000017941 */ /* 0x000fea0003800000 */
.L_x_100:
[----:B-----5:R-:W-:Y:S01]  /*35a0*/  FMUL R14, R25, R88 ;  /* 0x00000058190e7220 */ /* 0x020fe20000400000 */
[----:B------:R-:W-:Y:S01]  /*35b0*/  ISETP.GT.AND P2, PT, R3, 0x8, P2 ;  /* 0x000000080300780c */ /* 0x000fe20001744270 */
[----:B------:R-:W-:Y:S02]  /*35c0*/  BSSY B1, `(.L_x_102) ;  /* 0x0000005000017945 */ /* 0x000fe40003800000 */
[----:B------:R-:W-:-:S05]  /*35d0*/  FFMA R61, R61, R19, R14 ;  /* 0x000000133d3d7223 */ /* 0x000fca000000000e */
[----:B------:R0:W-:Y:S05]  /*35e0*/  @P1 STG.E desc[UR38][R10.64+0x124], R61 ;  /* 0x0001243d0a001986 */ /* 0x0001ea000c101926 */
[----:B------:R-:W-:Y:S05]  /*35f0*/  @!P2 BRA `(.L_x_103) ;  /* 0x000000000004a947 */ /* 0x000fea0003800000 */
[----:B------:R0:W5:Y:S02]  /*3600*/  LDG.E.LTC128B R25, desc[UR38][R8.64+0x120] ;  /* 0x0001202608197981 */ /* 0x000164000c1e1920 */
.L_x_103:
[----:B------:R-:W-:Y:S05]  /*3610*/  BSYNC B1 ;  /* 0x0000000000017941 */ /* 0x000fea0003800000 */
.L_x_102:
        /* <DEDUP_REMOVED lines=8> */
.L_x_105:
[----:B------:R-:W-:Y:S05]  /*36a0*/  BSYNC B1 ;  /* 0x0000000000017941 */ /* 0x000fea0003800000 */
.L_x_104:
        /* <DEDUP_REMOVED lines=8> */
.L_x_107:
[----:B------:R-:W-:Y:S05]  /*3730*/  BSYNC B1 ;  /* 0x0000000000017941 */ /* 0x000fea0003800000 */
.L_x_106:
[----:B--2--5:R-:W-:Y:S01]  /*3740*/  FMUL R5, R25, R88 ;  /* 0x0000005819057220 */ /* 0x024fe20000400000 */
[----:B------:R-:W-:Y:S01]  /*3750*/  ISETP.GT.AND P0, PT, R3, RZ, P2 ;  /* 0x000000ff0300720c */ /* 0x000fe20001704270 */
[----:B------:R-:W-:Y:S02]  /*3760*/  BSSY B1, `(.L_x_108) ;  /* 0x0000005000017945 */ /* 0x000fe40003800000 */
[----:B------:R-:W-:-:S05]  /*3770*/  FFMA R5, R64, R19, R5 ;  /* 0x0000001340057223 */ /* 0x000fca0000000005 */
[----:B------:R2:W-:Y:S05]  /*3780*/  @P3 STG.E desc[UR38][R10.64+0x140], R5 ;  /* 0x000140050a003986 */ /* 0x0005ea000c101926 */
[----:B------:R-:W-:Y:S05]  /*3790*/  @!P0 BRA `(.L_x_109) ;  /* 0x0000000000048947 */ /* 0x000fea0003800000 */
[----:B------:R0:W5:Y:S02]  /*37a0*/  LDG.E.LTC128B R25, desc[UR38][R6.64+0x144] ;  /* 0x0001442606197981 */ /* 0x000164000c1e1920 */
.L_x_109:
[----:B------:R-:W-:Y:S05]  /*37b0*/  BSYNC B1 ;  /* 0x0000000000017941 */ /* 0x000fea0003800000 */
.L_x_108:
[----:B-----5:R-:W-:Y:S01]  /*37c0*/  FMUL R14, R25, R88 ;  /* 0x00000058190e7220 */ /* 0x020fe20000400000 */
[----:B------:R-:W-:Y:S01]  /*37d0*/  ISETP.GT.AND P1, PT, R3, 0x8, P1 ;  /* 0x000000080300780c */ /* 0x000fe20000f24270 */
[----:B------:R-:W-:Y:S02]  /*37e0*/  BSSY B1, `(.L_x_110) ;  /* 0x0000005000017945 */ /* 0x000fe40003800000 */
[----:B------:R-:W-:-:S05]  /*37f0*/  FFMA R65, R65, R19, R14 ;  /* 0x0000001341417223 */ /* 0x000fca000000000e */
[----:B------:R0:W-:Y:S05]  /*3800*/  @P0 STG.E desc[UR38][R10.64+0x144], R65 ;  /* 0x000144410a000986 */ /* 0x0001ea000c101926 */
[----:B------:R-:W-:Y:S05]  /*3810*/  @!P1 BRA `(.L_x_111) ;  /* 0x0000000000049947 */ /* 0x000fea0003800000 */
[----:B------:R0:W5:Y:S02]  /*3820*/  LDG.E.LTC128B R25, desc[UR38][R8.64+0x140] ;  /* 0x0001402608197981 */ /* 0x000164000c1e1920 */
.L_x_111:
[----:B------:R-:W-:Y:S05]  /*3830*/  BSYNC B1 ;  /* 0x0000000000017941 */ /* 0x000fea0003800000 */
.L_x_110:
        /* <DEDUP_REMOVED lines=8> */
.L_x_113:
[----:B------:R-:W-:Y:S05]  /*38c0*/  BSYNC B1 ;  /* 0x0000000000017941 */ /* 0x000fea0003800000 */
.L_x_112:
        /* <DEDUP_REMOVED lines=8> */
.L_x_115:
[----:B------:R-:W-:Y:S05]  /*3950*/  BSYNC B1 ;  /* 0x0000000000017941 */ /* 0x000fea0003800000 */
.L_x_114:
[----:B--2--5:R-:W-:Y:S01]  /*3960*/  FMUL R5, R25, R88 ;  /* 0x0000005819057220 */ /* 0x024fe20000400000 */
[----:B------:R-:W-:Y:S01]  /*3970*/  ISETP.GT.AND P2, PT, R3, RZ, P1 ;  /* 0x000000ff0300720c */ /* 0x000fe20000f44270 */
[----:B------:R-:W-:Y:S02]  /*3980*/  BSSY B1, `(.L_x_116) ;  /* 0x0000005000017945 */ /* 0x000fe40003800000 */
[----:B------:R-:W-:-:S05]  /*3990*/  FFMA R5, R68, R19, R5 ;  /* 0x0000001344057223 */ /* 0x000fca0000000005 */
[----:B------:R2:W-:Y:S05]  /*39a0*/  @P3 STG.E desc[UR38][R10.64+0x160], R5 ;  /* 0x000160050a003986 */ /* 0x0005ea000c101926 */
[----:B------:R-:W-:Y:S05]  /*39b0*/  @!P2 BRA `(.L_x_117) ;  /* 0x000000000004a947 */ /* 0x000fea0003800000 */
[----:B------:R0:W5:Y:S02]  /*39c0*/  LDG.E.LTC128B R25, desc[UR38][R6.64+0x164] ;  /* 0x0001642606197981 */ /* 0x000164000c1e1920 */
.L_x_117:
[----:B------:R-:W-:Y:S05]  /*39d0*/  BSYNC B1 ;  /* 0x0000000000017941 */ /* 0x000fea0003800000 */
.L_x_116:
[----:B-----5:R-:W-:Y:S01]  /*39e0*/  FMUL R14, R25, R88 ;  /* 0x00000058190e7220 */ /* 0x020fe20000400000 */
[----:B------:R-:W-:Y:S01]  /*39f0*/  ISETP.GT.AND P0, PT, R3, 0x8, P0 ;  /* 0x000000080300780c */ /* 0x000fe20000704270 */
[----:B------:R-:W-:Y:S02]  /*3a00*/  BSSY B1, `(.L_x_118) ;  /* 0x0000005000017945 */ /* 0x000fe40003800000 */
[----:B------:R-:W-:-:S05]  /*3a10*/  FFMA R69, R69, R19, R14 ;  /* 0x0000001345457223 */ /* 0x000fca000000000e */
[----:B------:R0:W-:Y:S05]  /*3a20*/  @P2 STG.E desc[UR38][R10.64+0x164], R69 ;  /* 0x000164450a002986 */ /* 0x0001ea000c101926 */
[----:B------:R-:W-:Y:S05]  /*3a30*/  @!P0 BRA `(.L_x_119) ;  /* 0x0000000000048947 */ /* 0x000fea0003800000 */
[----:B------:R0:W5:Y:S02]  /*3a40*/  LDG.E.LTC128B R25, desc[UR38][R8.64+0x160] ;  /* 0x0001602608197981 */ /* 0x000164000c1e1920 */
.L_x_119:
[----:B------:R-:W-:Y:S05]  /*3a50*/  BSYNC B1 ;  /* 0x0000000000017941 */ /* 0x000fea0003800000 */
.L_x_118:
        /* <DEDUP_REMOVED lines=8> */
.L_x_121:
[----:B------:R-:W-:Y:S05]  /*3ae0*/  BSYNC B1 ;  /* 0x0000000000017941 */ /* 0x000fea0003800000 */
.L_x_120:
        /* <DEDUP_REMOVED lines=8> */
.L_x_123:
[----:B------:R-:W-:Y:S05]  /*3b70*/  BSYNC B1 ;  /* 0x0000000000017941 */ /* 0x000fea0003800000 */
.L_x_122:
[----:B--2--5:R-:W-:Y:S01]  /*3b80*/  FMUL R5, R25, R88 ;  /* 0x0000005819057220 */ /* 0x024fe20000400000 */
[----:B------:R-:W-:Y:S01]  /*3b90*/  ISETP.GT.AND P1, PT, R3, RZ, P0 ;  /* 0x000000ff0300720c */ /* 0x000fe20000724270 */
[----:B------:R-:W-:Y:S02]  /*3ba0*/  BSSY B1, `(.L_x_124) ;  /* 0x0000005000017945 */ /* 0x000fe40003800000 */
[----:B------:R-:W-:-:S05]  /*3bb0*/  FFMA R5, R72, R19, R5 ;  /* 0x0000001348057223 */ /* 0x000fca0000000005 */
[----:B------:R2:W-:Y:S05]  /*3bc0*/  @P3 STG.E desc[UR38][R10.64+0x180], R5 ;  /* 0x000180050a003986 */ /* 0x0005ea000c101926 */
[----:B------:R-:W-:Y:S05]  /*3bd0*/  @!P1 BRA `(.L_x_125) ;  /* 0x0000000000049947 */ /* 0x000fea0003800000 */
[----:B------:R0:W5:Y:S02]  /*3be0*/  LDG.E.LTC128B R25, desc[UR38][R6.64+0x184] ;  /* 0x0001842606197981 */ /* 0x000164000c1e1920 */
.L_x_125:
[----:B------:R-:W-:Y:S05]  /*3bf0*/  BSYNC B1 ;  /* 0x0000000000017941 */ /* 0x000fea0003800000 */
.L_x_124:
[----:B-----5:R-:W-:Y:S01]  /*3c00*/  FMUL R14, R25, R88 ;  /* 0x00000058190e7220 */ /* 0x020fe20000400000 */
[----:B------:R-:W-:Y:S01]  /*3c10*/  ISETP.GT.AND P2, PT, R3, 0x8, P2 ;  /* 0x000000080300780c */ /* 0x000fe20001744270 */
[----:B------:R-:W-:Y:S02]  /*3c20*/  BSSY B1, `(.L_x_126) ;  /* 0x0000005000017945 */ /* 0x000fe40003800000 */
[----:B------:R-:W-:-:S05]  /*3c30*/  FFMA R73, R73, R19, R14 ;  /* 0x0000001349497223 */ /* 0x000fca000000000e */
[----:B------:R0:W-:Y:S05]  /*3c40*/  @P1 STG.E desc[UR38][R10.64+0x184], R73 ;  /* 0x000184490a001986 */ /* 0x0001ea000c101926 */
[----:B------:R-:W-:Y:S05]  /*3c50*/  @!P2 BRA `(.L_x_127) ;  /* 0x000000000004a947 */ /* 0x000fea0003800000 */
[----:B------:R0:W5:Y:S02]  /*3c60*/  LDG.E.LTC128B R25, desc[UR38][R8.64+0x180] ;  /* 0x0001802608197981 */ /* 0x000164000c1e1920 */
.L_x_127:
[----:B------:R-:W-:Y:S05]  /*3c70*/  BSYNC B1 ;  /* 0x0000000000017941 */ /* 0x000fea0003800000 */
.L_x_126:
        /* <DEDUP_REMOVED lines=8> */
.L_x_129:
[----:B------:R-:W-:Y:S05]  /*3d00*/  BSYNC B1 ;  /* 0x0000000000017941 */ /* 0x000fea0003800000 */
.L_x_128:
        /* <DEDUP_REMOVED lines=8> */
.L_x_131:
[----:B------:R-:W-:Y:S05]  /*3d90*/  BSYNC B1 ;  /* 0x0000000000017941 */ /* 0x000fea0003800000 */
.L_x_130:
[----:B--2--5:R-:W-:Y:S01]  /*3da0*/  FMUL R5, R25, R88 ;  /* 0x0000005819057220 */ /* 0x024fe20000400000 */
[----:B------:R-:W-:Y:S01]  /*3db0*/  ISETP.GT.AND P0, PT, R3, RZ, P2 ;  /* 0x000000ff0300720c */ /* 0x000fe20001704270 */
[----:B------:R-:W-:Y:S02]  /*3dc0*/  BSSY B1, `(.L_x_132) ;  /* 0x0000005000017945 */ /* 0x000fe40003800000 */
[----:B------:R-:W-:-:S05]  /*3dd0*/  FFMA R5, R76, R19, R5 ;  /* 0x000000134c057223 */ /* 0x000fca0000000005 */
[----:B------:R2:W-:Y:S05]  /*3de0*/  @P3 STG.E desc[UR38][R10.64+0x1a0], R5 ;  /* 0x0001a0050a003986 */ /* 0x0005ea000c101926 */
[----:B------:R-:W-:Y:S05]  /*3df0*/  @!P0 BRA `(.L_x_133) ;  /* 0x0000000000048947 */ /* 0x000fea0003800000 */
[----:B------:R0:W5:Y:S02]  /*3e00*/  LDG.E.LTC128B R25, desc[UR38][R6.64+0x1a4] ;  /* 0x0001a42606197981 */ /* 0x000164000c1e1920 */
.L_x_133:
[----:B------:R-:W-:Y:S05]  /*3e10*/  BSYNC B1 ;  /* 0x0000000000017941 */ /* 0x000fea0003800000 */
.L_x_132:
[----:B-----5:R-:W-:Y:S01]  /*3e20*/  FMUL R14, R25, R88 ;  /* 0x00000058190e7220 */ /* 0x020fe20000400000 */
[----:B------:R-:W-:Y:S01]  /*3e30*/  ISETP.GT.AND P1, PT, R3, 0x8, P1 ;  /* 0x000000080300780c */ /* 0x000fe20000f24270 */
[----:B------:R-:W-:Y:S02]  /*3e40*/  BSSY B1, `(.L_x_134) ;  /* 0x0000005000017945 */ /* 0x000fe40003800000 */
[----:B------:R-:W-:-:S05]  /*3e50*/  FFMA R77, R77, R19, R14 ;  /* 0x000000134d4d7223 */ /* 0x000fca000000000e */
[----:B------:R0:W-:Y:S05]  /*3e60*/  @P0 STG.E desc[UR38][R10.64+0x1a4], R77 ;  /* 0x0001a44d0a000986 */ /* 0x0001ea000c101926 */
[----:B------:R-:W-:Y:S05]  /*3e70*/  @!P1 BRA `(.L_x_135) ;  /* 0x0000000000049947 */ /* 0x000fea0003800000 */
[----:B------:R0:W5:Y:S02]  /*3e80*/  LDG.E.LTC128B R25, desc[UR38][R8.64+0x1a0] ;  /* 0x0001a02608197981 */ /* 0x000164000c1e1920 */
.L_x_135:
[----:B------:R-:W-:Y:S05]  /*3e90*/  BSYNC B1 ;  /* 0x0000000000017941 */ /* 0x000fea0003800000 */
.L_x_134:
        /* <DEDUP_REMOVED lines=8> */
.L_x_137:
[----:B------:R-:W-:Y:S05]  /*3f20*/  BSYNC B1 ;  /* 0x0000000000017941 */ /* 0x000fea0003800000 */
.L_x_136:
        /* <DEDUP_REMOVED lines=8> */
.L_x_139:
[----:B------:R-:W-:Y:S05]  /*3fb0*/  BSYNC B1 ;  /* 0x0000000000017941 */ /* 0x000fea0003800000 */
.L_x_138:
[----:B--2--5:R-:W-:Y:S01]  /*3fc0*/  FMUL R5, R25, R88 ;  /* 0x0000005819057220 */ /* 0x024fe20000400000 */
[----:B------:R-:W-:Y:S01]  /*3fd0*/  ISETP.GT.AND P2, PT, R3, RZ, P1 ;  /* 0x000000ff0300720c */ /* 0x000fe20000f44270 */
[----:B------:R-:W-:Y:S02]  /*3fe0*/  BSSY B1, `(.L_x_140) ;  /* 0x0000005000017945 */ /* 0x000fe40003800000 */
[----:B------:R-:W-:-:S05]  /*3ff0*/  FFMA R5, R80, R19, R5 ;  /* 0x0000001350057223 */ /* 0x000fca0000000005 */
[----:B------:R2:W-:Y:S05]  /*4000*/  @P3 STG.E desc[UR38][R10.64+0x1c0], R5 ;  /* 0x0001c0050a003986 */ /* 0x0005ea000c101926 */
[----:B------:R-:W-:Y:S05]  /*4010*/  @!P2 BRA `(.L_x_141) ;  /* 0x000000000004a947 */ /* 0x000fea0003800000 */
[----:B------:R0:W5:Y:S02]  /*4020*/  LDG.E.LTC128B R25, desc[UR38][R6.64+0x1c4] ;  /* 0x0001c42606197981 */ /* 0x000164000c1e1920 */
.L_x_141:
[----:B------:R-:W-:Y:S05]  /*4030*/  BSYNC B1 ;  /* 0x0000000000017941 */ /* 0x000fea0003800000 */
.L_x_140:
[----:B-----5:R-:W-:Y:S01]  /*4040*/  FMUL R14, R25, R88 ;  /* 0x00000058190e7220 */ /* 0x020fe20000400000 */
[----:B------:R-:W-:Y:S01]  /*4050*/  ISETP.GT.AND P0, PT, R3, 0x8, P0 ;  /* 0x000000080300780c */ /* 0x000fe20000704270 */
[----:B------:R-:W-:Y:S02]  /*4060*/  BSSY B1, `(.L_x_142) ;  /* 0x0000005000017945 */ /* 0x000fe40003800000 */
[----:B------:R-:W-:-:S05]  /*4070*/  FFMA R81, R81, R19, R14 ;  /* 0x0000001351517223 */ /* 0x000fca000000000e */
[----:B------:R0:W-:Y:S05]  /*4080*/  @P2 STG.E desc[UR38][R10.64+0x1c4], R81 ;  /* 0x0001c4510a002986 */ /* 0x0001ea000c101926 */
[----:B------:R-:W-:Y:S05]  /*4090*/  @!P0 BRA `(.L_x_143) ;  /* 0x0000000000048947 */ /* 0x000fea0003800000 */
[----:B------:R0:W5:Y:S02]  /*40a0*/  LDG.E.LTC128B R25, desc[UR38][R8.64+0x1c0] ;  /* 0x0001c02608197981 */ /* 0x000164000c1e1920 */
.L_x_143:
[----:B------:R-:W-:Y:S05]  /*40b0*/  BSYNC B1 ;  /* 0x0000000000017941 */ /* 0x000fea0003800000 */
.L_x_142:
        /* <DEDUP_REMOVED lines=8> */
.L_x_145:
[----:B------:R-:W-:Y:S05]  /*4140*/  BSYNC B1 ;  /* 0x0000000000017941 */ /* 0x000fea0003800000 */
.L_x_144:
[----:B-----5:R-:W-:Y:S01]  /*4150*/  FMUL R14, R25, R88 ;  /* 0x00000058190e7220 */ /* 0x020fe20000400000 */
[----:B------:R-:W-:Y:S01]  /*4160*/  ISETP.GT.AND P0, PT, R4, 0x79, PT ;  /* 0x000000790400780c */ /* 0x000fe20003f04270 */
[----:B------:R-:W-:Y:S01]  /*4170*/  @P1 IMAD.MOV.U32 R4, RZ, RZ, R12 ;  /* 0x000000ffff041224 */ /* 0x000fe200078e000c */
[----:B------:R-:W-:Y:S01]  /*4180*/  ISETP.GT.AND P3, PT, R3, RZ, P2 ;  /* 0x000000ff0300720c */ /* 0x000fe20001764270 */
[----:B------:R-:W-:Y:S01]  /*4190*/  FFMA R83, R83, R19, R14 ;  /* 0x0000001353537223 */ /* 0x000fe2000000000e */
[----:B--2---:R-:W-:Y:S01]  /*41a0*/  @P1 IMAD.MOV.U32 R5, RZ, RZ, R13 ;  /* 0x000000ffff051224 */ /* 0x004fe200078e000d */
[----:B------:R-:W-:Y:S04]  /*41b0*/  BSSY B1, `(.L_x_146) ;  /* 0x0000004000017945 */ /* 0x000fe80003800000 */
[----:B------:R2:W-:Y:S06]  /*41c0*/  @P1 STG.E desc[UR38][R4.64+0x1c4], R83 ;  /* 0x0001c45304001986 */ /* 0x0005ec000c101926 */
[----:B------:R-:W-:Y:S05]  /*41d0*/  @!P3 BRA `(.L_x_147) ;  /* 0x000000000004b947 */ /* 0x000fea0003800000 */
[----:B------:R0:W5:Y:S02]  /*41e0*/  LDG.E.LTC128B R25, desc[UR38][R6.64+0x1e0] ;  /* 0x0001e02606197981 */ /* 0x000164000c1e1920 */
.L_x_147:
[----:B------:R-:W-:Y:S05]  /*41f0*/  BSYNC B1 ;  /* 0x0000000000017941 */ /* 0x000fea0003800000 */
.L_x_146:
[----:B--2--5:R-:W-:Y:S01]  /*4200*/  FMUL R5, R25, R88 ;  /* 0x0000005819057220 */ /* 0x024fe20000400000 */
[----:B------:R-:W-:Y:S01]  /*4210*/  @P3 IMAD.MOV.U32 R4, RZ, RZ, R10 ;  /* 0x000000ffff043224 */ /* 0x000fe200078e000a */
[----:B------:R-:W-:Y:S01]  /*4220*/  ISETP.GT.AND P1, PT, R3, RZ, P0 ;  /* 0x000000ff0300720c */ /* 0x000fe20000724270 */
[----:B------:R-:W-:Y:S01]  /*4230*/  BSSY B1, `(.L_x_148) ;  /* 0x0000006000017945 */ /* 0x000fe20003800000 */
[----:B------:R-:W-:Y:S01]  /*4240*/  FFMA R15, R84, R19, R5 ;  /* 0x00000013540f7223 */ /* 0x000fe20000000005 */
[----:B------:R-:W-:-:S05]  /*4250*/  @P3 IMAD.MOV.U32 R5, RZ, RZ, R11 ;  /* 0x000000ffff053224 */ /* 0x000fca00078e000b */
[----:B------:R2:W-:Y:S05]  /*4260*/  @P3 STG.E desc[UR38][R4.64+0x1e0], R15 ;  /* 0x0001e00f04003986 */ /* 0x0005ea000c101926 */
[----:B------:R-:W-:Y:S05]  /*4270*/  @!P1 BRA `(.L_x_149) ;  /* 0x0000000000049947 */ /* 0x000fea0003800000 */
[----:B------:R0:W5:Y:S02]  /*4280*/  LDG.E.LTC128B R25, desc[UR38][R6.64+0x1e4] ;  /* 0x0001e42606197981 */ /* 0x000164000c1e1920 */
.L_x_149:
[----:B------:R-:W-:Y:S05]  /*4290*/  BSYNC B1 ;  /* 0x0000000000017941 */ /* 0x000fea0003800000 */
.L_x_148:
[----:B--2--5:R-:W-:Y:S01]  /*42a0*/  FMUL R4, R25, R88 ;  /* 0x0000005819047220 */ /* 0x024fe20000400000 */
[----:B------:R-:W-:Y:S01]  /*42b0*/  ISETP.GT.AND P2, PT, R3, 0x8, P2 ;  /* 0x000000080300780c */ /* 0x000fe20001744270 */
[----:B------:R-:W-:Y:S02]  /*42c0*/  BSSY B1, `(.L_x_150) ;  /* 0x0000005000017945 */ /* 0x000fe40003800000 */
[----:B------:R-:W-:-:S05]  /*42d0*/  FFMA R85, R85, R19, R4 ;  /* 0x0000001355557223 */ /* 0x000fca0000000004 */
[----:B------:R2:W-:Y:S05]  /*42e0*/  @P1 STG.E desc[UR38][R10.64+0x1e4], R85 ;  /* 0x0001e4550a001986 */ /* 0x0005ea000c101926 */
[----:B------:R-:W-:Y:S05]  /*42f0*/  @!P2 BRA `(.L_x_151) ;  /* 0x000000000004a947 */ /* 0x000fea0003800000 */
[----:B------:R0:W5:Y:S02]  /*4300*/  LDG.E.LTC128B R25, desc[UR38][R8.64+0x1e0] ;  /* 0x0001e02608197981 */ /* 0x000164000c1e1920 */
.L_x_151:
[----:B------:R-:W-:Y:S05]  /*4310*/  BSYNC B1 ;  /* 0x0000000000017941 */ /* 0x000fea0003800000 */
.L_x_150:
[----:B-----5:R-:W-:Y:S01]  /*4320*/  FMUL R5, R25, R88 ;  /* 0x0000005819057220 */ /* 0x020fe20000400000 */
[----:B------:R-:W-:Y:S01]  /*4330*/  @P2 IMAD.MOV.U32 R4, RZ, RZ, R12 ;  /* 0x000000ffff042224 */ /* 0x000fe200078e000c */
[----:B------:R-:W-:Y:S01]  /*4340*/  ISETP.GT.AND P0, PT, R3, 0x8, P0 ;  /* 0x000000080300780c */ /* 0x000fe20000704270 */
[----:B------:R-:W-:Y:S01]  /*4350*/  BSSY B1, `(.L_x_152) ;  /* 0x0000006000017945 */ /* 0x000fe20003800000 */
[----:B01--4-:R-:W-:Y:S01]  /*4360*/  FFMA R7, R86, R19, R5 ;  /* 0x0000001356077223 */ /* 0x013fe20000000005 */
[----:B------:R-:W-:-:S05]  /*4370*/  @P2 IMAD.MOV.U32 R5, RZ, RZ, R13 ;  /* 0x000000ffff052224 */ /* 0x000fca00078e000d */
[----:B------:R0:W-:Y:S05]  /*4380*/  @P2 STG.E desc[UR38][R4.64+0x1e0], R7 ;  /* 0x0001e00704002986 */ /* 0x0001ea000c101926 */
[----:B------:R-:W-:Y:S05]  /*4390*/  @!P0 BRA `(.L_x_153) ;  /* 0x0000000000048947 */ /* 0x000fea0003800000 */
[----:B------:R1:W5:Y:S02]  /*43a0*/  LDG.E.LTC128B R25, desc[UR38][R8.64+0x1e4] ;  /* 0x0001e42608197981 */ /* 0x000364000c1e1920 */
.L_x_153:
[----:B------:R-:W-:Y:S05]  /*43b0*/  BSYNC B1 ;  /* 0x0000000000017941 */ /* 0x000fea0003800000 */
.L_x_152:
[----:B0----5:R-:W-:-:S04]  /*43c0*/  FMUL R4, R25, R88 ;  /* 0x0000005819047220 */ /* 0x021fc80000400000 */
[----:B------:R-:W-:Y:S01]  /*43d0*/  FFMA R87, R87, R19, R4 ;  /* 0x0000001357577223 */ /* 0x000fe20000000004 */
[----:B------:R-:W-:Y:S06]  /*43e0*/  @!P0 BRA `(.L_x_154) ;  /* 0x0000000c00c88947 */ /* 0x000fec0003800000 */
[----:B------:R0:W-:Y:S01]  /*43f0*/  STG.E desc[UR38][R12.64+0x1e4], R87 ;  /* 0x0001e4570c007986 */ /* 0x0001e2000c101926 */
[----:B------:R-:W-:Y:S05]  /*4400*/  BRA `(.L_x_154) ;  /* 0x0000000c00c07947 */ /* 0x000fea0003800000 */
.L_x_29:
[----:B------:R-:W-:Y:S01]  /*4410*/  ISETP.GT.AND P0, PT, R4, 0x1, PT ;  /* 0x000000010400780c */ /* 0x000fe20003f04270 */
[----:B------:R-:W-:Y:S01]  /*4420*/  ULDC.64 UR4, c[0x0][0x5c0] ;  /* 0x0001700000047ab9 */ /* 0x000fe20000000a00 */
[-C--:B------:R-:W-:Y:S01]  /*4430*/  FMUL R5, R24, R19.reuse ;  /* 0x0000001318057220 */ /* 0x080fe20000400000 */
[C---:B------:R-:W-:Y:S01]  /*4440*/  LEA R6, P4, R102.reuse, UR4, 0x2 ;  /* 0x0000000466067c11 */ /* 0x040fe2000f8810ff */
[-C--:B------:R-:W-:Y:S01]  /*4450*/  FMUL R25, R25, R19.reuse ;  /* 0x0000001319197220 */ /* 0x080fe20000400000 */
[----:B------:R-:W-:Y:S01]  /*4460*/  ISETP.GT.AND P2, PT, R3, RZ, P0 ;  /* 0x000000ff0300720c */ /* 0x000fe20000744270 */
[-C--:B------:R-:W-:Y:S01]  /*4470*/  FMUL R27, R27, R19.reuse ;  /* 0x000000131b1b7220 */ /* 0x080fe20000400000 */
[----:B------:R-:W-:Y:S01]  /*4480*/  LEA.HI.X R7, R102, UR5, R111, 0x2, P4 ;  /* 0x0000000566077c11 */ /* 0x000fe2000a0f146f */
[-C--:B------:R-:W-:Y:S01]  /*4490*/  FMUL R11, R28, R19.reuse ;  /* 0x000000131c0b7220 */ /* 0x080fe20000400000 */
[----:B------:R-:W-:Y:S01]  /*44a0*/  ISETP.GT.AND P3, PT, R3, 0x8, P3 ;  /* 0x000000080300780c */ /* 0x000fe20001f64270 */
[-C--:B------:R-:W-:Y:S01]  /*44b0*/  FMUL R29, R29, R19.reuse ;  /* 0x000000131d1d7220 */ /* 0x080fe20000400000 */
[C---:B------:R-:W-:Y:S01]  /*44c0*/  SHF.L.U64.HI R9, R92.reuse, 0x2, R91 ;  /* 0x000000025c097819 */ /* 0x040fe2000001025b */
[----:B------:R0:W-:Y:S01]  /*44d0*/  @P1 STG.E desc[UR38][R6.64], R5 ;  /* 0x0000000506001986 */ /* 0x0001e2000c101926 */
[----:B------:R-:W-:Y:S01]  /*44e0*/  ISETP.GT.AND P0, PT, R3, 0x8, P0 ;  /* 0x000000080300780c */ /* 0x000fe20000704270 */
[-C--:B------:R-:W-:Y:S01]  /*44f0*/  FMUL R31, R31, R19.reuse ;  /* 0x000000131f1f7220 */ /* 0x080fe20000400000 */
[----:B------:R-:W-:Y:S01]  /*4500*/  LEA R8, P1, R92, R6, 0x2 ;  /* 0x000000065c087211 */ /* 0x000fe200078210ff */
[-C--:B------:R-:W-:Y:S01]  /*4510*/  FMUL R33, R33, R19.reuse ;  /* 0x0000001321217220 */ /* 0x080fe20000400000 */
[C---:B------:R-:W-:Y:S01]  /*4520*/  ISETP.GT.AND P5, PT, R4.reuse, 0x8, PT ;  /* 0x000000080400780c */ /* 0x040fe20003fa4270 */
[----:B------:R-:W-:Y:S01]  /*4530*/  @P2 STG.E desc[UR38][R6.64+0x4], R25 ;  /* 0x0000041906002986 */ /* 0x000fe2000c101926 */
[----:B------:R-:W-:Y:S01]  /*4540*/  ISETP.GT.AND P4, PT, R4, 0x9, PT ;  /* 0x000000090400780c */ /* 0x000fe20003f84270 */
[----:B------:R-:W-:Y:S01]  /*4550*/  IMAD.X R9, R9, 0x1, R7, P1 ;  /* 0x0000000109097824 */ /* 0x000fe200008e0607 */
[----:B------:R-:W-:Y:S01]  /*4560*/  ISETP.GT.AND P2, PT, R3, RZ, P5 ;  /* 0x000000ff0300720c */ /* 0x000fe20002f44270 */
[-C--:B------:R-:W-:Y:S01]  /*4570*/  FMUL R35, R35, R19.reuse ;  /* 0x0000001323237220 */ /* 0x080fe20000400000 */
[C---:B------:R-:W-:Y:S01]  /*4580*/  ISETP.GT.AND P1, PT, R3.reuse, RZ, P4 ;  /* 0x000000ff0300720c */ /* 0x040fe20002724270 */
[-C--:B0-----:R-:W-:Y:S01]  /*4590*/  FMUL R5, R26, R19.reuse ;  /* 0x000000131a057220 */ /* 0x081fe20000400000 */
[----:B------:R-:W-:Y:S01]  /*45a0*/  ISETP.GT.AND P4, PT, R3, 0x8, P4 ;  /* 0x000000080300780c */ /* 0x000fe20002784270 */
[-C--:B------:R-:W-:Y:S01]  /*45b0*/  FMUL R37, R37, R19.reuse ;  /* 0x0000001325257220 */ /* 0x080fe20000400000 */
[-C--:B------:R-:W-:Y:S01]  /*45c0*/  FMUL R39, R39, R19.reuse ;  /* 0x0000001327277220 */ /* 0x080fe20000400000 */
[-C--:B------:R-:W-:Y:S01]  /*45d0*/  FMUL R41, R41, R19.reuse ;  /* 0x0000001329297220 */ /* 0x080fe20000400000 */
[----:B------:R0:W-:Y:S01]  /*45e0*/  @P3 STG.E desc[UR38][R8.64], R5 ;  /* 0x0000000508003986 */ /* 0x0001e2000c101926 */
[C---:B------:R-:W-:Y:S01]  /*45f0*/  ISETP.GT.AND P3, PT, R4.reuse, 0x11, PT ;  /* 0x000000110400780c */ /* 0x040fe20003f64270 */
[-C--:B------:R-:W-:Y:S01]  /*4600*/  FMUL R43, R43, R19.reuse ;  /* 0x000000132b2b7220 */ /* 0x080fe20000400000 */
[-C--:B------:R-:W-:Y:S01]  /*4610*/  FMUL R45, R45, R19.reuse ;  /* 0x000000132d2d7220 */ /* 0x080fe20000400000 */
[----:B------:R-:W-:Y:S01]  /*4620*/  @P0 STG.E desc[UR38][R8.64+0x4], R27 ;  /* 0x0000041b08000986 */ /* 0x000fe2000c101926 */
[----:B------:R-:W-:Y:S01]  /*4630*/  ISETP.GT.AND P0, PT, R3, 0x8, P5 ;  /* 0x000000080300780c */ /* 0x000fe20002f04270 */
[-C--:B------:R-:W-:Y:S01]  /*4640*/  FMUL R47, R47, R19.reuse ;  /* 0x000000132f2f7220 */ /* 0x080fe20000400000 */
[----:B------:R-:W-:Y:S01]  /*4650*/  ISETP.GT.AND P5, PT, R4, 0x10, PT ;  /* 0x000000100400780c */ /* 0x000fe20003fa4270 */
[----:B------:R1:W-:Y:S01]  /*4660*/  @P2 STG.E desc[UR38][R6.64+0x20], R11 ;  /* 0x0000200b06002986 */ /* 0x0003e2000c101926 */
[-C--:B------:R-:W-:Y:S01]  /*4670*/  FMUL R49, R49, R19.reuse ;  /* 0x0000001331317220 */ /* 0x080fe20000400000 */
[-C--:B------:R-:W-:Y:S01]  /*4680*/  FMUL R51, R51, R19.reuse ;  /* 0x0000001333337220 */ /* 0x080fe20000400000 */
[C---:B------:R-:W-:Y:S01]  /*4690*/  ISETP.GT.AND P2, PT, R3.reuse, RZ, P5 ;  /* 0x000000ff0300720c */ /* 0x040fe20002f44270 */
[----:B------:R-:W-:Y:S01]  /*46a0*/  @P1 STG.E desc[UR38][R6.64+0x24], R29 ;  /* 0x0000241d06001986 */ /* 0x000fe2000c101926 */
[C---:B------:R-:W-:Y:S01]  /*46b0*/  ISETP.GT.AND P1, PT, R3.reuse, RZ, P3 ;  /* 0x000000ff0300720c */ /* 0x040fe20001f24270 */
[-C--:B0-----:R-:W-:Y:S01]  /*46c0*/  FMUL R5, R30, R19.reuse ;  /* 0x000000131e057220 */ /* 0x081fe20000400000 */
[----:B------:R-:W-:Y:S01]  /*46d0*/  ISETP.GT.AND P3, PT, R3, 0x8, P3 ;  /* 0x000000080300780c */ /* 0x000fe20001f64270 */
[-C--:B------:R-:W-:Y:S01]  /*46e0*/  FMUL R53, R53, R19.reuse ;  /* 0x0000001335357220 */ /* 0x080fe20000400000 */
[-C--:B------:R-:W-:Y:S01]  /*46f0*/  FMUL R55, R55, R19.reuse ;  /* 0x0000001337377220 */ /* 0x080fe20000400000 */
[-C--:B------:R-:W-:Y:S01]  /*4700*/  FMUL R57, R57, R19.reuse ;  /* 0x0000001339397220 */ /* 0x080fe20000400000 */
[----:B------:R0:W-:Y:S01]  /*4710*/  @P0 STG.E desc[UR38][R8.64+0x20], R5 ;  /* 0x0000200508000986 */ /* 0x0001e2000c101926 */
[-C--:B-1----:R-:W-:Y:S01]  /*4720*/  FMUL R11, R32, R19.reuse ;  /* 0x00000013200b7220 */ /* 0x082fe20000400000 */
[----:B------:R-:W-:Y:S01]  /*4730*/  ISETP.GT.AND P0, PT, R3, 0x8, P5 ;  /* 0x000000080300780c */ /* 0x000fe20002f04270 */
[-C--:B------:R-:W-:Y:S01]  /*4740*/  FMUL R59, R59, R19.reuse ;  /* 0x000000133b3b7220 */ /* 0x080fe20000400000 */
[----:B------:R-:W-:Y:S01]  /*4750*/  @P4 STG.E desc[UR38][R8.64+0x24], R31 ;  /* 0x0000241f08004986 */ /* 0x000fe2000c101926 */
[C---:B------:R-:W-:Y:S01]  /*4760*/  ISETP.GT.AND P5, PT, R4.reuse, 0x18, PT ;  /* 0x000000180400780c */ /* 0x040fe20003fa4270 */
[-C--:B------:R-:W-:Y:S01]  /*4770*/  FMUL R61, R61, R19.reuse ;  /* 0x000000133d3d7220 */ /* 0x080fe20000400000 */
[----:B------:R-:W-:Y:S01]  /*4780*/  ISETP.GT.AND P4, PT, R4, 0x19, PT ;  /* 0x000000190400780c */ /* 0x000fe20003f84270 */
[----:B------:R1:W-:Y:S01]  /*4790*/  @P2 STG.E desc[UR38][R6.64+0x40], R11 ;  /* 0x0000400b06002986 */ /* 0x0003e2000c101926 */
[----:B------:R-:W-:Y:S01]  /*47a0*/  ISETP.GT.AND P2, PT, R3, RZ, P5 ;  /* 0x000000ff0300720c */ /* 0x000fe20002f44270 */
[-C--:B------:R-:W-:Y:S01]  /*47b0*/  FMUL R63, R63, R19.reuse ;  /* 0x000000133f3f7220 */ /* 0x080fe20000400000 */
[-C--:B------:R-:W-:Y:S01]  /*47c0*/  FMUL R65, R65, R19.reuse ;  /* 0x0000001341417220 */ /* 0x080fe20000400000 */
        /* <DEDUP_REMOVED lines=32> */
[----:B------:R-:W-:Y:S01]  /*49d0*/  FMUL R87, R87, R19 ;  /* 0x0000001357577220 */ /* 0x000fe20000400000 */
[----:B------:R-:W-:Y:S01]  /*49e0*/  ISETP.GT.AND P4, PT, R4, 0x29, PT ;  /* 0x000000290400780c */ /* 0x000fe20003f84270 */
[----:B------:R1:W-:Y:S01]  /*49f0*/  @P2 STG.E desc[UR38][R6.64+0x80], R11 ;  /* 0x0000800b06002986 */ /* 0x0003e2000c101926 */
[----:B------:R-:W-:-:S03]  /*4a00*/  ISETP.GT.AND P2, PT, R3, RZ, P5 ;  /* 0x000000ff0300720c */ /* 0x000fc60002f44270 */
[----:B------:R-:W-:Y:S01]  /*4a10*/  @P1 STG.E desc[UR38][R6.64+0x84], R41 ;  /* 0x0000842906001986 */ /* 0x000fe2000c101926 */
[C---:B------:R-:W-:Y:S01]  /*4a20*/  ISETP.GT.AND P1, PT, R3.reuse, RZ, P4 ;  /* 0x000000ff0300720c */ /* 0x040fe20002724270 */
[----:B0-----:R-:W-:Y:S01]  /*4a30*/  FMUL R5, R42, R19 ;  /* 0x000000132a057220 */ /* 0x001fe20000400000 */
[----:B------:R-:W-:-:S04]  /*4a40*/  ISETP.GT.AND P4, PT, R3, 0x8, P4 ;  /* 0x000000080300780c */ /* 0x000fc80002784270 */
[----:B------:R0:W-:Y:S01]  /*4a50*/  @P0 STG.E desc[UR38][R8.64+0x80], R5 ;  /* 0x0000800508000986 */ /* 0x0001e2000c101926 */
[----:B-1----:R-:W-:Y:S01]  /*4a60*/  FMUL R11, R44, R19 ;  /* 0x000000132c0b7220 */ /* 0x002fe20000400000 */
[C---:B------:R-:W-:Y:S02]  /*4a70*/  ISETP.GT.AND P0, PT, R3.reuse, 0x8, P5 ;  /* 0x000000080300780c */ /* 0x040fe40002f04270 */
[----:B------:R-:W-:Y:S01]  /*4a80*/  @P3 STG.E desc[UR38][R8.64+0x84], R43 ;  /* 0x0000842b08003986 */ /* 0x000fe2000c101926 */
[C---:B------:R-:W-:Y:S02]  /*4a90*/  ISETP.GT.AND P5, PT, R4.reuse, 0x30, PT ;  /* 0x000000300400780c */ /* 0x040fe40003fa4270 */
        /* <DEDUP_REMOVED lines=21> */
[----:B------:R-:W-:Y:S02]  /*4bf0*/  ISETP.GT.AND P0, PT, R3, 0x8, P5 ;  /* 0x000000080300780c */ /* 0x000fe40002f04270 */
[----:B------:R-:W-:Y:S01]  /*4c00*/  @P3 STG.E desc[UR38][R8.64+0xc4], R51 ;  /* 0x0000c43308003986 */ /* 0x000fe2000c101926 */
[----:B------:R-:W-:-:S03]  /*4c10*/  ISETP.GT.AND P5, PT, R4, 0x40, PT ;  /* 0x000000400400780c */ /* 0x000fc60003fa4270 */
[----:B------:R1:W-:Y:S01]  /*4c20*/  @P2 STG.E desc[UR38][R6.64+0xe0], R11 ;  /* 0x0000e00b06002986 */ /* 0x0003e2000c101926 */
[----:B------:R-:W-:-:S03]  /*4c30*/  ISETP.GT.AND P3, PT, R3, RZ, P5 ;  /* 0x000000ff0300720c */ /* 0x000fc60002f64270 */
[----:B------:R-:W-:Y:S01]  /*4c40*/  @P1 STG.E desc[UR38][R6.64+0xe4], R53 ;  /* 0x0000e43506001986 */ /* 0x000fe2000c101926 */
[----:B------:R-:W-:Y:S01]  /*4c50*/  ISETP.GT.AND P1, PT, R4, 0x41, PT ;  /* 0x000000410400780c */ /* 0x000fe20003f24270 */
[----:B0-----:R-:W-:-:S03]  /*4c60*/  FMUL R5, R54, R19 ;  /* 0x0000001336057220 */ /* 0x001fc60000400000 */
[C---:B------:R-:W-:Y:S02]  /*4c70*/  ISETP.GT.AND P2, PT, R3.reuse, RZ, P1 ;  /* 0x000000ff0300720c */ /* 0x040fe40000f44270 */
[----:B------:R0:W-:Y:S01]  /*4c80*/  @P0 STG.E desc[UR38][R8.64+0xe0], R5 ;  /* 0x0000e00508000986 */ /* 0x0001e2000c101926 */
[-C--:B-1----:R-:W-:Y:S01]  /*4c90*/  FMUL R11, R56, R19.reuse ;  /* 0x00000013380b7220 */ /* 0x082fe20000400000 */
[C---:B------:R-:W-:Y:S02]  /*4ca0*/  ISETP.GT.AND P0, PT, R3.reuse, 0x8, P5 ;  /* 0x000000080300780c */ /* 0x040fe40002f04270 */
[----:B------:R-:W-:Y:S01]  /*4cb0*/  @P4 STG.E desc[UR38][R8.64+0xe4], R55 ;  /* 0x0000e43708004986 */ /* 0x000fe2000c101926 */
[C---:B------:R-:W-:Y:S02]  /*4cc0*/  ISETP.GT.AND P1, PT, R3.reuse, 0x8, P1 ;  /* 0x000000080300780c */ /* 0x040fe40000f24270 */
[C---:B------:R-:W-:Y:S01]  /*4cd0*/  ISETP.GT.AND P5, PT, R4.reuse, 0x48, PT ;  /* 0x000000480400780c */ /* 0x040fe20003fa4270 */
[----:B------:R1:W-:Y:S03]  /*4ce0*/  @P3 STG.E desc[UR38][R6.64+0x100], R11 ;  /* 0x0001000b06003986 */ /* 0x0003e6000c101926 */
[----:B------:R-:W-:Y:S01]  /*4cf0*/  ISETP.GT.AND P4, PT, R3, RZ, P5 ;  /* 0x000000ff0300720c */ /* 0x000fe20002f84270 */
[----:B------:R-:W-:Y:S01]  /*4d00*/  @P2 STG.E desc[UR38][R6.64+0x104], R57 ;  /* 0x0001043906002986 */ /* 0x000fe2000c101926 */
[----:B------:R-:W-:Y:S01]  /*4d10*/  ISETP.GT.AND P2, PT, R4, 0x49, PT ;  /* 0x000000490400780c */ /* 0x000fe20003f44270 */
[----:B0-----:R-:W-:-:S03]  /*4d20*/  FMUL R5, R58, R19 ;  /* 0x000000133a057220 */ /* 0x001fc60000400000 */
[C---:B------:R-:W-:Y:S02]  /*4d30*/  ISETP.GT.AND P3, PT, R3.reuse, RZ, P2 ;  /* 0x000000ff0300720c */ /* 0x040fe40001764270 */
[----:B------:R0:W-:Y:S01]  /*4d40*/  @P0 STG.E desc[UR38][R8.64+0x100], R5 ;  /* 0x0001000508000986 */ /* 0x0001e2000c101926 */
[----:B-1----:R-:W-:Y:S01]  /*4d50*/  FMUL R11, R60, R19 ;  /* 0x000000133c0b7220 */ /* 0x002fe20000400000 */
[C---:B------:R-:W-:Y:S02]  /*4d60*/  ISETP.GT.AND P2, PT, R3.reuse, 0x8, P2 ;  /* 0x000000080300780c */ /* 0x040fe40001744270 */
[----:B------:R-:W-:Y:S01]  /*4d70*/  @P1 STG.E desc[UR38][R8.64+0x104], R59 ;  /* 0x0001043b08001986 */ /* 0x000fe2000c101926 */
[----:B------:R-:W-:Y:S02]  /*4d80*/  ISETP.GT.AND P1, PT, R3, 0x8, P5 ;  /* 0x000000080300780c */ /* 0x000fe40002f24270 */
[C---:B------:R-:W-:Y:S01]  /*4d90*/  ISETP.GT.AND P5, PT, R4.reuse, 0x50, PT ;  /* 0x000000500400780c */ /* 0x040fe20003fa4270 */
[----:B------:R1:W-:Y:S01]  /*4da0*/  @P4 STG.E desc[UR38][R6.64+0x120], R11 ;  /* 0x0001200b06004986 */ /* 0x0003e2000c101926 */
[----:B------:R-:W-:-:S03]  /*4db0*/  ISETP.GT.AND P0, PT, R4, 0x51, PT ;  /* 0x000000510400780c */ /* 0x000fc60003f04270 */
[----:B------:R-:W-:Y:S01]  /*4dc0*/  @P3 STG.E desc[UR38][R6.64+0x124], R61 ;  /* 0x0001243d06003986 */ /* 0x000fe2000c101926 */
[C---:B------:R-:W-:Y:S01]  /*4dd0*/  ISETP.GT.AND P3, PT, R3.reuse, RZ, P5 ;  /* 0x000000ff0300720c */ /* 0x040fe20002f64270 */
[-C--:B0-----:R-:W-:Y:S01]  /*4de0*/  FMUL R5, R62, R19.reuse ;  /* 0x000000133e057220 */ /* 0x081fe20000400000 */
[C---:B------:R-:W-:Y:S02]  /*4df0*/  ISETP.GT.AND P4, PT, R3.reuse, RZ, P0 ;  /* 0x000000ff0300720c */ /* 0x040fe40000784270 */
[C---:B------:R-:W-:Y:S02]  /*4e00*/  ISETP.GT.AND P0, PT, R3.reuse, 0x8, P0 ;  /* 0x000000080300780c */ /* 0x040fe40000704270 */
[----:B------:R0:W-:Y:S01]  /*4e10*/  @P1 STG.E desc[UR38][R8.64+0x120], R5 ;  /* 0x0001200508001986 */ /* 0x0001e2000c101926 */
[----:B------:R-:W-:Y:S01]  /*4e20*/  ISETP.GT.AND P1, PT, R3, 0x8, P5 ;  /* 0x000000080300780c */ /* 0x000fe20002f24270 */
[----:B-1----:R-:W-:Y:S02]  /*4e30*/  FMUL R11, R64, R19 ;  /* 0x00000013400b7220 */ /* 0x002fe40000400000 */
[----:B------:R-:W-:Y:S01]  /*4e40*/  @P2 STG.E desc[UR38][R8.64+0x124], R63 ;  /* 0x0001243f08002986 */ /* 0x000fe2000c101926 */
[----:B------:R-:W-:-:S03]  /*4e50*/  ISETP.GT.AND P2, PT, R4, 0x58, PT ;  /* 0x000000580400780c */ /* 0x000fc60003f44270 */
[----:B------:R1:W-:Y:S01]  /*4e60*/  @P3 STG.E desc[UR38][R6.64+0x140], R11 ;  /* 0x0001400b06003986 */ /* 0x0003e2000c101926 */
[C---:B------:R-:W-:Y:S02]  /*4e70*/  ISETP.GT.AND P5, PT, R3.reuse, RZ, P2 ;  /* 0x000000ff0300720c */ /* 0x040fe400017a4270 */
[----:B------:R-:W-:Y:S01]  /*4e80*/  ISETP.GT.AND P3, PT, R4, 0x59, PT ;  /* 0x000000590400780c */ /* 0x000fe20003f64270 */
[-C--:B0-----:R-:W-:Y:S01]  /*4e90*/  FMUL R5, R66, R19.reuse ;  /* 0x0000001342057220 */ /* 0x081fe20000400000 */
[----:B------:R-:W-:Y:S01]  /*4ea0*/  @P4 STG.E desc[UR38][R6.64+0x144], R65 ;  /* 0x0001444106004986 */ /* 0x000fe2000c101926 */
[C---:B------:R-:W-:Y:S02]  /*4eb0*/  ISETP.GT.AND P2, PT, R3.reuse, 0x8, P2 ;  /* 0x000000080300780c */ /* 0x040fe40001744270 */
[C---:B------:R-:W-:Y:S01]  /*4ec0*/  ISETP.GT.AND P4, PT, R3.reuse, RZ, P3 ;  /* 0x000000ff0300720c */ /* 0x040fe20001f84270 */
[----:B------:R0:W-:Y:S01]  /*4ed0*/  @P1 STG.E desc[UR38][R8.64+0x140], R5 ;  /* 0x0001400508001986 */ /* 0x0001e2000c101926 */
[----:B------:R-:W-:Y:S01]  /*4ee0*/  ISETP.GT.AND P3, PT, R3, 0x8, P3 ;  /* 0x000000080300780c */ /* 0x000fe20001f64270 */
[----:B-1----:R-:W-:-:S02]  /*4ef0*/  FMUL R11, R68, R19 ;  /* 0x00000013440b7220 */ /* 0x002fc40000400000 */
[----:B------:R-:W-:Y:S01]  /*4f00*/  @P0 STG.E desc[UR38][R8.64+0x144], R67 ;  /* 0x0001444308000986 */ /* 0x000fe2000c101926 */
[C---:B------:R-:W-:Y:S02]  /*4f10*/  ISETP.GT.AND P0, PT, R4.reuse, 0x60, PT ;  /* 0x000000600400780c */ /* 0x040fe40003f04270 */
[----:B------:R-:W-:Y:S01]  /*4f20*/  ISETP.GT.AND P1, PT, R4, 0x61, PT ;  /* 0x000000610400780c */ /* 0x000fe20003f24270 */
[----:B------:R1:W-:Y:S01]  /*4f30*/  @P5 STG.E desc[UR38][R6.64+0x160], R11 ;  /* 0x0001600b06005986 */ /* 0x0003e2000c101926 */
[C---:B------:R-:W-:Y:S02]  /*4f40*/  ISETP.GT.AND P5, PT, R3.reuse, RZ, P0 ;  /* 0x000000ff0300720c */ /* 0x040fe400007a4270 */
[C---:B------:R-:W-:Y:S01]  /*4f50*/  ISETP.GT.AND P0, PT, R3.reuse, 0x8, P0 ;  /* 0x000000080300780c */ /* 0x040fe20000704270 */
[----:B0-----:R-:W-:Y:S01]  /*4f60*/  FMUL R5, R70, R19 ;  /* 0x0000001346057220 */ /* 0x001fe20000400000 */
[----:B------:R-:W-:Y:S01]  /*4f70*/  @P4 STG.E desc[UR38][R6.64+0x164], R69 ;  /* 0x0001644506004986 */ /* 0x000fe2000c101926 */
[----:B------:R-:W-:-:S02]  /*4f80*/  ISETP.GT.AND P4, PT, R3, RZ, P1 ;  /* 0x000000ff0300720c */ /* 0x000fc40000f84270 */
[----:B------:R-:W-:Y:S01]  /*4f90*/  ISETP.GT.AND P1, PT, R3, 0x8, P1 ;  /* 0x000000080300780c */ /* 0x000fe20000f24270 */
[----:B------:R0:W-:Y:S01]  /*4fa0*/  @P2 STG.E desc[UR38][R8.64+0x160], R5 ;  /* 0x0001600508002986 */ /* 0x0001e2000c101926 */
[----:B------:R-:W-:Y:S01]  /*4fb0*/  ISETP.GT.AND P2, PT, R4, 0x68, PT ;  /* 0x000000680400780c */ /* 0x000fe20003f44270 */
[----:B-1----:R-:W-:Y:S02]  /*4fc0*/  FMUL R11, R72, R19 ;  /* 0x00000013480b7220 */ /* 0x002fe40000400000 */
[----:B------:R-:W-:Y:S01]  /*4fd0*/  @P3 STG.E desc[UR38][R8.64+0x164], R71 ;  /* 0x0001644708003986 */ /* 0x000fe2000c101926 */
[----:B------:R-:W-:-:S03]  /*4fe0*/  ISETP.GT.AND P3, PT, R4, 0x69, PT ;  /* 0x000000690400780c */ /* 0x000fc60003f64270 */
[----:B------:R1:W-:Y:S01]  /*4ff0*/  @P5 STG.E desc[UR38][R6.64+0x180], R11 ;  /* 0x0001800b06005986 */ /* 0x0003e2000c101926 */
[C---:B------:R-:W-:Y:S02]  /*5000*/  ISETP.GT.AND P5, PT, R3.reuse, RZ, P2 ;  /* 0x000000ff0300720c */ /* 0x040fe400017a4270 */
[C---:B------:R-:W-:Y:S01]  /*5010*/  ISETP.GT.AND P2, PT, R3.reuse, 0x8, P2 ;  /* 0x000000080300780c */ /* 0x040fe20001744270 */
[-C--:B0-----:R-:W-:Y:S01]  /*5020*/  FMUL R5, R74, R19.reuse ;  /* 0x000000134a057220 */ /* 0x081fe20000400000 */
[----:B------:R-:W-:Y:S01]  /*5030*/  @P4 STG.E desc[UR38][R6.64+0x184], R73 ;  /* 0x0001844906004986 */ /* 0x000fe2000c101926 */
[C---:B------:R-:W-:Y:S02]  /*5040*/  ISETP.GT.AND P4, PT, R3.reuse, RZ, P3 ;  /* 0x000000ff0300720c */ /* 0x040fe40001f84270 */
[----:B------:R-:W-:Y:S01]  /*5050*/  ISETP.GT.AND P3, PT, R3, 0x8, P3 ;  /* 0x000000080300780c */ /* 0x000fe20001f64270 */
[----:B------:R0:W-:Y:S01]  /*5060*/  @P0 STG.E desc[UR38][R8.64+0x180], R5 ;  /* 0x0001800508000986 */ /* 0x0001e2000c101926 */
[----:B------:R-:W-:Y:S01]  /*5070*/  ISETP.GT.AND P0, PT, R4, 0x70, PT ;  /* 0x000000700400780c */ /* 0x000fe20003f04270 */
[----:B-1----:R-:W-:-:S02]  /*5080*/  FMUL R11, R76, R19 ;  /* 0x000000134c0b7220 */ /* 0x002fc40000400000 */
[----:B------:R-:W-:Y:S01]  /*5090*/  @P1 STG.E desc[UR38][R8.64+0x184], R75 ;  /* 0x0001844b08001986 */ /* 0x000fe2000c101926 */
[----:B------:R-:W-:-:S03]  /*50a0*/  ISETP.GT.AND P1, PT, R4, 0x71, PT ;  /* 0x000000710400780c */ /* 0x000fc60003f24270 */
[----:B------:R1:W-:Y:S01]  /*50b0*/  @P5 STG.E desc[UR38][R6.64+0x1a0], R11 ;  /* 0x0001a00b06005986 */ /* 0x0003e2000c101926 */
[C---:B------:R-:W-:Y:S02]  /*50c0*/  ISETP.GT.AND P5, PT, R3.reuse, RZ, P0 ;  /* 0x000000ff0300720c */ /* 0x040fe400007a4270 */
[C---:B------:R-:W-:Y:S01]  /*50d0*/  ISETP.GT.AND P0, PT, R3.reuse, 0x8, P0 ;  /* 0x000000080300780c */ /* 0x040fe20000704270 */
[----:B------:R-:W-:Y:S01]  /*50e0*/  @P4 STG.E desc[UR38][R6.64+0x1a4], R77 ;  /* 0x0001a44d06004986 */ /* 0x000fe2000c101926 */
[-C--:B0-----:R-:W-:Y:S01]  /*50f0*/  FMUL R5, R78, R19.reuse ;  /* 0x000000134e057220 */ /* 0x081fe20000400000 */
[C---:B------:R-:W-:Y:S02]  /*5100*/  ISETP.GT.AND P4, PT, R3.reuse, RZ, P1 ;  /* 0x000000ff0300720c */ /* 0x040fe40000f84270 */
[----:B------:R-:W-:Y:S02]  /*5110*/  ISETP.GT.AND P1, PT, R3, 0x8, P1 ;  /* 0x000000080300780c */ /* 0x000fe40000f24270 */
[----:B------:R0:W-:Y:S01]  /*5120*/  @P2 STG.E desc[UR38][R8.64+0x1a0], R5 ;  /* 0x0001a00508002986 */ /* 0x0001e2000c101926 */
[----:B------:R-:W-:Y:S01]  /*5130*/  ISETP.GT.AND P2, PT, R4, 0x78, PT ;  /* 0x000000780400780c */ /* 0x000fe20003f44270 */
[----:B-1----:R-:W-:-:S02]  /*5140*/  FMUL R11, R80, R19 ;  /* 0x00000013500b7220 */ /* 0x002fc40000400000 */
[----:B------:R-:W-:Y:S01]  /*5150*/  @P3 STG.E desc[UR38][R8.64+0x1a4], R79 ;  /* 0x0001a44f08003986 */ /* 0x000fe2000c101926 */
[----:B------:R-:W-:Y:S01]  /*5160*/  ISETP.GT.AND P3, PT, R4, 0x79, PT ;  /* 0x000000790400780c */ /* 0x000fe20003f64270 */
[----:B------:R-:W-:Y:S02]  /*5170*/  @P5 IMAD.MOV.U32 R4, RZ, RZ, R6 ;  /* 0x000000ffff045224 */ /* 0x000fe400078e0006 */
[----:B0-----:R-:W-:-:S05]  /*5180*/  @P5 IMAD.MOV.U32 R5, RZ, RZ, R7 ;  /* 0x000000ffff055224 */ /* 0x001fca00078e0007 */
[----:B------:R0:W-:Y:S01]  /*5190*/  @P5 STG.E desc[UR38][R4.64+0x1c0], R11 ;  /* 0x0001c00b04005986 */ /* 0x0001e2000c101926 */
[C---:B------:R-:W-:Y:S02]  /*51a0*/  ISETP.GT.AND P5, PT, R3.reuse, RZ, P3 ;  /* 0x000000ff0300720c */ /* 0x040fe40001fa4270 */
[----:B------:R-:W-:Y:S01]  /*51b0*/  ISETP.GT.AND P3, PT, R3, 0x8, P3 ;  /* 0x000000080300780c */ /* 0x000fe20001f64270 */
[----:B0-----:R-:W-:Y:S02]  /*51c0*/  @P4 IMAD.MOV.U32 R4, RZ, RZ, R6 ;  /* 0x000000ffff044224 */ /* 0x001fe400078e0006 */
[----:B------:R-:W-:Y:S01]  /*51d0*/  FMUL R11, R84, R19 ;  /* 0x00000013540b7220 */ /* 0x000fe20000400000 */
[----:B------:R-:W-:-:S05]  /*51e0*/  @P4 IMAD.MOV.U32 R5, RZ, RZ, R7 ;  /* 0x000000ffff054224 */ /* 0x000fca00078e0007 */
[----:B------:R0:W-:Y:S01]  /*51f0*/  @P4 STG.E desc[UR38][R4.64+0x1c4], R81 ;  /* 0x0001c45104004986 */ /* 0x0001e2000c101926 */
[C---:B------:R-:W-:Y:S02]  /*5200*/  ISETP.GT.AND P4, PT, R3.reuse, RZ, P2 ;  /* 0x000000ff0300720c */ /* 0x040fe40001784270 */
[----:B------:R-:W-:Y:S01]  /*5210*/  ISETP.GT.AND P2, PT, R3, 0x8, P2 ;  /* 0x000000080300780c */ /* 0x000fe20001744270 */
[----:B------:R-:W-:Y:S01]  /*5220*/  FMUL R3, R82, R19 ;  /* 0x0000001352037220 */ /* 0x000fe20000400000 */
[----:B0-----:R-:W-:Y:S02]  /*5230*/  @P0 IMAD.MOV.U32 R4, RZ, RZ, R8 ;  /* 0x000000ffff040224 */ /* 0x001fe400078e0008 */
[----:B------:R-:W-:-:S05]  /*5240*/  @P0 IMAD.MOV.U32 R5, RZ, RZ, R9 ;  /* 0x000000ffff050224 */ /* 0x000fca00078e0009 */
[----:B------:R0:W-:Y:S02]  /*5250*/  @P0 STG.E desc[UR38][R4.64+0x1c0], R3 ;  /* 0x0001c00304000986 */ /* 0x0001e4000c101926 */
[----:B0-----:R-:W-:Y:S02]  /*5260*/  @P1 IMAD.MOV.U32 R4, RZ, RZ, R8 ;  /* 0x000000ffff041224 */ /* 0x001fe400078e0008 */
[----:B------:R-:W-:-:S05]  /*5270*/  @P1 IMAD.MOV.U32 R5, RZ, RZ, R9 ;  /* 0x000000ffff051224 */ /* 0x000fca00078e0009 */
[----:B------:R0:W-:Y:S02]  /*5280*/  @P1 STG.E desc[UR38][R4.64+0x1c4], R83 ;  /* 0x0001c45304001986 */ /* 0x0001e4000c101926 */
[----:B0-----:R-:W-:Y:S02]  /*5290*/  @P4 IMAD.MOV.U32 R4, RZ, RZ, R6 ;  /* 0x000000ffff044224 */ /* 0x001fe400078e0006 */
[----:B------:R-:W-:-:S05]  /*52a0*/  @P4 IMAD.MOV.U32 R5, RZ, RZ, R7 ;  /* 0x000000ffff054224 */ /* 0x000fca00078e0007 */
[----:B------:R0:W-:Y:S04]  /*52b0*/  @P4 STG.E desc[UR38][R4.64+0x1e0], R11 ;  /* 0x0001e00b04004986 */ /* 0x0001e8000c101926 */
[----:B------:R4:W-:Y:S01]  /*52c0*/  @P5 STG.E desc[UR38][R6.64+0x1e4], R85 ;  /* 0x0001e45506005986 */ /* 0x0009e2000c101926 */
[----:B0-----:R-:W-:Y:S02]  /*52d0*/  @P2 IMAD.MOV.U32 R4, RZ, RZ, R8 ;  /* 0x000000ffff042224 */ /* 0x001fe400078e0008 */
[----:B------:R-:W-:-:S05]  /*52e0*/  @P2 IMAD.MOV.U32 R5, RZ, RZ, R9 ;  /* 0x000000ffff052224 */ /* 0x000fca00078e0009 */
[----:B------:R4:W-:Y:S04]  /*52f0*/  @P2 STG.E desc[UR38][R4.64+0x1e0], R13 ;  /* 0x0001e00d04002986 */ /* 0x0009e8000c101926 */
[----:B------:R4:W-:Y:S02]  /*5300*/  @P3 STG.E desc[UR38][R8.64+0x1e4], R87 ;  /* 0x0001e45708003986 */ /* 0x0009e4000c101926 */
.L_x_154:
[----:B------:R-:W-:Y:S05]  /*5310*/  BSYNC B0 ;  /* 0x0000000000007941 */ /* 0x000fea0003800000 */
.L_x_28:
[----:B------:R-:W-:Y:S01]  /*5320*/  IADD3 R16, P0, R16, UR36, RZ ;  /* 0x0000002410107c10 */ /* 0x000fe2000ff1e0ff */
[----:B------:R-:W-:Y:S01]  /*5330*/  ULDC.64 UR4, c[0x0][0x650] ;  /* 0x0001940000047ab9 */ /* 0x000fe20000000a00 */
[----:B------:R-:W-:Y:S01]  /*5340*/  PRMT R3, RZ, 0x7610, R3 ;  /* 0x00007610ff037816 */ /* 0x000fe20000000003 */
[----:B------:R-:W-:Y:S01]  /*5350*/  IMAD.MOV.U32 R100, RZ, RZ, -0x1 ;  /* 0xffffffffff647424 */ /* 0x000fe200078e00ff */
[----:B------:R-:W-:Y:S01]  /*5360*/  IADD3.X R17, R17, UR42, RZ, P0, !PT ;  /* 0x0000002a11117c10 */ /* 0x000fe200087fe4ff */
[----:B------:R-:W-:Y:S01]  /*5370*/  IMAD.MOV.U32 R99, RZ, RZ, -0x1 ;  /* 0xffffffffff637424 */ /* 0x000fe200078e00ff */
[----:B------:R-:W-:-:S04]  /*5380*/  ISETP.GE.U32.AND P0, PT, R16, UR4, PT ;  /* 0x0000000410007c0c */ /* 0x000fc8000bf06070 */
[----:B------:R-:W-:-:S13]  /*5390*/  ISETP.GE.U32.AND.EX P0, PT, R17, UR5, PT, P0 ;  /* 0x0000000511007c0c */ /* 0x000fda000bf06100 */
[----:B------:R-:W-:Y:S05]  /*53a0*/  @P0 BRA `(.L_x_155) ;  /* 0x00000004004c0947 */ /* 0x000fea0003800000 */
[----:B--2---:R-:W2:Y:S01]  /*53b0*/  LDC.64 R10, c[0x0][0x628] ;  /* 0x00018a00ff0a7b82 */ /* 0x004ea20000000a00 */
[----:B0--3--:R-:W0:Y:S01]  /*53c0*/  S2R R12, SR_CTAID.X ;  /* 0x00000000000c7919 */ /* 0x009e220000002500 */
[----:B-1--4-:R-:W-:Y:S02]  /*53d0*/  IMAD.MOV.U32 R8, RZ, RZ, R16 ;  /* 0x000000ffff087224 */ /* 0x012fe400078e0010 */
[----:B------:R-:W-:Y:S01]  /*53e0*/  IMAD.MOV.U32 R9, RZ, RZ, R17 ;  /* 0x000000ffff097224 */ /* 0x000fe200078e0011 */
[----:B------:R-:W1:Y:S03]  /*53f0*/  S2R R20, SR_CTAID.Y ;  /* 0x0000000000147919 */ /* 0x000e660000002600 */
[----:B------:R-:W3:Y:S08]  /*5400*/  LDC R0, c[0x0][0x630] ;  /* 0x00018c00ff007b82 */ /* 0x000ef00000000800 */
[----:B------:R-:W4:Y:S01]  /*5410*/  LDC.64 R14, c[0x0][0x620] ;  /* 0x00018800ff0e7b82 */ /* 0x000f220000000a00 */
[----:B--2---:R-:W-:-:S04]  /*5420*/  ISETP.NE.U32.AND P0, PT, R10, RZ, PT ;  /* 0x000000ff0a00720c */ /* 0x004fc80003f05070 */
[----:B------:R-:W-:-:S13]  /*5430*/  ISETP.NE.AND.EX P0, PT, R11, RZ, PT, P0 ;  /* 0x000000ff0b00720c */ /* 0x000fda0003f05300 */
[----:B01-34-:R-:W-:Y:S05]  /*5440*/  @!P0 BRA `(.L_x_156) ;  /* 0x0000000000288947 */ /* 0x01bfea0003800000 */
        /* <DEDUP_REMOVED lines=10> */
.L_x_156:
[-CC-:B------:R-:W-:Y:S01]  /*54f0*/  SHF.R.U64 R99, R8, R0.reuse, R9.reuse ;  /* 0x0000000008637219 */ /* 0x180fe20000001209 */
[----:B------:R-:W0:Y:S01]  /*5500*/  LDC.64 R26, c[0x0][0x640] ;  /* 0x00019000ff1a7b82 */ /* 0x000e220000000a00 */
[----:B------:R-:W-:Y:S01]  /*5510*/  SHF.R.U32.HI R0, RZ, R0, R9 ;  /* 0x00000000ff007219 */ /* 0x000fe20000011609 */
[----:B------:R-:W-:Y:S01]  /*5520*/  ULDC UR4, c[0x0][0x150] ;  /* 0x0000540000047ab9 */ /* 0x000fe20000000800 */
[----:B------:R-:W-:Y:S02]  /*5530*/  IADD3 R3, P0, RZ, -R99, RZ ;  /* 0x80000063ff037210 */ /* 0x000fe40007f1e0ff */
[----:B------:R-:W-:-:S03]  /*5540*/  I2FP.F32.U32 R7, R12 ;  /* 0x0000000c00077245 */ /* 0x000fc60000201000 */
[----:B------:R-:W1:Y:S01]  /*5550*/  LDC R6, c[0x0][0x618] ;  /* 0x00018600ff067b82 */ /* 0x000e620000000800 */
[----:B------:R-:W-:Y:S02]  /*5560*/  IMAD.X R5, RZ, RZ, ~R0, P0 ;  /* 0x000000ffff057224 */ /* 0x000fe400000e0e00 */
[----:B------:R-:W-:Y:S01]  /*5570*/  FMUL R7, R7, UR4 ;  /* 0x0000000407077c20 */ /* 0x000fe20008400000 */
[----:B------:R-:W-:Y:S01]  /*5580*/  ULDC UR4, c[0x0][0x154] ;  /* 0x0000550000047ab9 */ /* 0x000fe20000000800 */
[-C--:B------:R-:W-:Y:S02]  /*5590*/  IMAD R0, R5, R14.reuse, RZ ;  /* 0x0000000e05007224 */ /* 0x080fe400078e02ff */
[C---:B------:R-:W-:Y:S01]  /*55a0*/  IMAD.WIDE.U32 R4, R3.reuse, R14, R16 ;  /* 0x0000000e03047225 */ /* 0x040fe200078e0010 */
[----:B------:R-:W2:Y:S01]  /*55b0*/  LDC R8, c[0x0][0x608] ;  /* 0x00018200ff087b82 */ /* 0x000ea20000000800 */
[----:B------:R-:W3:Y:S02]  /*55c0*/  F2I.U32.TRUNC.NTZ R7, R7 ;  /* 0x0000000700077305 */ /* 0x000ee4000020f000 */
[----:B------:R-:W-:Y:S01]  /*55d0*/  IMAD R3, R3, R15, R0 ;  /* 0x0000000f03037224 */ /* 0x000fe200078e0200 */
[----:B------:R-:W-:-:S03]  /*55e0*/  I2FP.F32.U32 R0, R20 ;  /* 0x0000001400007245 */ /* 0x000fc60000201000 */
[----:B------:R-:W-:Y:S01]  /*55f0*/  IMAD.IADD R3, R5, 0x1, R3 ;  /* 0x0000000105037824 */ /* 0x000fe200078e0203 */
[----:B------:R-:W4:Y:S01]  /*5600*/  LDC R11, c[0x0][0x658] ;  /* 0x00019600ff0b7b82 */ /* 0x000f220000000800 */
[----:B0-----:R-:W-:-:S04]  /*5610*/  ISETP.NE.U32.AND P0, PT, R26, RZ, PT ;  /* 0x000000ff1a00720c */ /* 0x001fc80003f05070 */
[----:B------:R-:W-:-:S03]  /*5620*/  ISETP.NE.AND.EX P0, PT, R27, RZ, PT, P0 ;  /* 0x000000ff1b00720c */ /* 0x000fc60003f05300 */
[----:B------:R-:W0:Y:S01]  /*5630*/  LDC R9, c[0x0][0x144] ;  /* 0x00005100ff097b82 */ /* 0x000e220000000800 */
[-C--:B-1----:R-:W-:Y:S01]  /*5640*/  SHF.R.U64 R10, R4, R6.reuse, R3 ;  /* 0x00000006040a7219 */ /* 0x082fe20000001203 */
[----:B---3--:R-:W-:Y:S01]  /*5650*/  IMAD.MOV R7, RZ, RZ, -R7 ;  /* 0x000000ffff077224 */ /* 0x008fe200078e0a07 */
[----:B------:R-:W-:Y:S01]  /*5660*/  SHF.R.U32.HI R3, RZ, R6, R3 ;  /* 0x00000006ff037219 */ /* 0x000fe20000011603 */
[----:B------:R-:W-:-:S04]  /*5670*/  FMUL R6, R0, UR4 ;  /* 0x0000000400067c20 */ /* 0x000fc80008400000 */
[----:B------:R-:W1:Y:S01]  /*5680*/  LDC R21, c[0x0][0x148] ;  /* 0x00005200ff157b82 */ /* 0x000e620000000800 */
[----:B------:R3:W0:Y:S01]  /*5690*/  F2I.U32.TRUNC.NTZ R14, R6 ;  /* 0x00000006000e7305 */ /* 0x000622000020f000 */
[-CC-:B--2---:R-:W-:Y:S02]  /*56a0*/  SHF.R.U64 R13, R10, R8.reuse, R3.reuse ;  /* 0x000000080a0d7219 */ /* 0x184fe40000001203 */
[----:B------:R-:W-:-:S04]  /*56b0*/  SHF.R.U32.HI R0, RZ, R8, R3 ;  /* 0x00000008ff007219 */ /* 0x000fc80000011603 */
[----:B------:R-:W2:Y:S01]  /*56c0*/  LDC R24, c[0x0][0x648] ;  /* 0x00019200ff187b82 */ /* 0x000ea20000000800 */
[-CC-:B----4-:R-:W-:Y:S02]  /*56d0*/  SHF.R.U64 R15, R13, R11.reuse, R0.reuse ;  /* 0x0000000b0d0f7219 */ /* 0x190fe40000001200 */
[----:B------:R-:W-:-:S03]  /*56e0*/  SHF.R.U32.HI R5, RZ, R11, R0 ;  /* 0x0000000bff057219 */ /* 0x000fc60000011600 */
[----:B------:R-:W-:Y:S02]  /*56f0*/  IMAD.MOV.U32 R4, RZ, RZ, R15 ;  /* 0x000000ffff047224 */ /* 0x000fe400078e000f */
[----:B------:R-:W4:Y:S01]  /*5700*/  LDC R28, c[0x0][0x638] ;  /* 0x00018e00ff1c7b82 */ /* 0x000f220000000800 */
[----:B0-----:R-:W-:-:S07]  /*5710*/  IMAD R25, R9, R7, R12 ;  /* 0x0000000709197224 */ /* 0x001fce00078e020c */
[----:B------:R-:W0:Y:S08]  /*5720*/  LDC R29, c[0x0][0x610] ;  /* 0x00018400ff1d7b82 */ /* 0x000e300000000800 */
[----:B------:R-:W0:Y:S01]  /*5730*/  LDC R30, c[0x0][0x600] ;  /* 0x00018000ff1e7b82 */ /* 0x000e220000000800 */
[----:B-123--:R-:W-:Y:S05]  /*5740*/  @!P0 BRA `(.L_x_157) ;  /* 0x0000000000288947 */ /* 0x00efea0003800000 */
        /* <DEDUP_REMOVED lines=10> */
.L_x_157:
[----:B------:R-:W-:Y:S01]  /*57f0*/  ISETP.NE.AND P0, PT, R2, 0x1, PT ;  /* 0x000000010200780c */ /* 0x000fe20003f05270 */
[----:B------:R-:W-:Y:S01]  /*5800*/  IMAD.MOV R14, RZ, RZ, -R14 ;  /* 0x000000ffff0e7224 */ /* 0x000fe200078e0a0e */
[----:B------:R-:W-:Y:S02]  /*5810*/  SHF.R.U64 R0, R4, R24, R5 ;  /* 0x0000001804007219 */ /* 0x000fe40000001205 */
[----:B------:R-:W-:Y:S02]  /*5820*/  LOP3.LUT R3, R13, R96, RZ, 0xc0, !PT ;  /* 0x000000600d037212 */ /* 0x000fe400078ec0ff */
[----:B------:R-:W-:Y:S01]  /*5830*/  LOP3.LUT R10, R10, R95, RZ, 0xc0, !PT ;  /* 0x0000005f0a0a7212 */ /* 0x000fe200078ec0ff */
[----:B------:R-:W-:Y:S02]  /*5840*/  IMAD.MOV R4, RZ, RZ, -R0 ;  /* 0x000000ffff047224 */ /* 0x000fe400078e0a00 */
[----:B------:R-:W-:Y:S02]  /*5850*/  IMAD R0, R90, R0, R3 ;  /* 0x000000005a007224 */ /* 0x000fe400078e0203 */
[----:B----4-:R-:W-:-:S02]  /*5860*/  IMAD R3, R4, R28, R15 ;  /* 0x0000001c04037224 */ /* 0x010fc400078e020f */
[----:B------:R-:W-:Y:S02]  /*5870*/  @P0 IMAD R25, R21, R14, R20 ;  /* 0x0000000e15190224 */ /* 0x000fe400078e0214 */
[----:B0-----:R-:W-:Y:S02]  /*5880*/  IMAD R5, R3, R30, R10 ;  /* 0x0000001e03057224 */ /* 0x001fe400078e020a */
[----:B------:R-:W-:Y:S02]  /*5890*/  IMAD R0, R0, R29, R25 ;  /* 0x0000001d00007224 */ /* 0x000fe400078e0219 */
[----:B------:R-:W-:-:S03]  /*58a0*/  IMAD.MOV.U32 R4, RZ, RZ, 0x1 ;  /* 0x00000001ff047424 */ /* 0x000fc600078e00ff */
[----:B------:R-:W-:Y:S02]  /*58b0*/  SEL R100, R5, R0, !P0 ;  /* 0x0000000005647207 */ /* 0x000fe40004000000 */
[----:B------:R-:W-:Y:S02]  /*58c0*/  PRMT R3, R4, 0x7610, R3 ;  /* 0x0000761004037816 */ /* 0x000fe40000000003 */
[----:B------:R-:W-:-:S07]  /*58d0*/  SEL R0, R0, R5, !P0 ;  /* 0x0000000500007207 */ /* 0x000fce0004000000 */
.L_x_155:
[----:B------:R-:W-:Y:S01]  /*58e0*/  UIMAD.WIDE.U32 UR4, UR41, 0x24924925, URZ ;  /* 0x24924925290478a5 */ /* 0x000fe2000f8e003f */
[----:B------:R-:W-:Y:S01]  /*58f0*/  LOP3.LUT P0, RZ, R3, 0xff, RZ, 0xc0, !PT ;  /* 0x000000ff03ff7812 */ /* 0x000fe2000780c0ff */
[----:B------:R-:W-:Y:S02]  /*5900*/  IMAD.MOV.U32 R101, RZ, RZ, R0 ;  /* 0x000000ffff657224 */ /* 0x000fe400078e0000 */
[----:B------:R-:W-:-:S04]  /*5910*/  UIADD3 UR4, UR41, -UR5, URZ ;  /* 0x8000000529047290 */ /* 0x000fc8000fffe03f */
[----:B------:R-:W-:-:S04]  /*5920*/  ULEA.HI UR4, UR4, UR5, URZ, 0x1f ;  /* 0x0000000504047291 */ /* 0x000fc8000f8ff83f */
[----:B------:R-:W-:-:S04]  /*5930*/  USHF.R.U32.HI UR4, URZ, 0x2, UR4 ;  /* 0x000000023f047899 */ /* 0x000fc80008011604 */
[----:B------:R-:W-:Y:S01]  /*5940*/  UIMAD UR41, UR4, -0x7, UR41 ;  /* 0xfffffff9042978a4 */ /* 0x000fe2000f8e0229 */
[----:B------:R-:W-:Y:S11]  /*5950*/  @P0 BRA `(.L_x_158) ;  /* 0xffffffb800300947 */ /* 0x000ff6000383ffff */
[----:B------:R-:W-:Y:S05]  /*5960*/  EXIT ;  /* 0x000000000000794d */ /* 0x000fea0003800000 */
.L_x_3:
        /* <DEDUP_REMOVED lines=26> */
.L_x_160:
[--C-:B------:R-:W-:Y:S01]  /*5b10*/  SHF.R.U64 R14, R12, R20, R13.reuse ;  /* 0x000000140c0e7219 */ /* 0x100fe2000000120d */
[----:B------:R-:W0:Y:S01]  /*5b20*/  LDC R24, c[0x0][0x618] ;  /* 0x00018600ff187b82 */ /* 0x000e220000000800 */
[----:B------:R-:W-:Y:S01]  /*5b30*/  I2FP.F32.U32 R8, R6 ;  /* 0x0000000600087245 */ /* 0x000fe20000201000 */
[----:B------:R-:W-:Y:S01]  /*5b40*/  ULDC UR4, c[0x0][0x150] ;  /* 0x0000540000047ab9 */ /* 0x000fe20000000800 */
[----:B------:R-:W-:Y:S02]  /*5b50*/  SHF.R.U32.HI R7, RZ, R20, R13 ;  /* 0x00000014ff077219 */ /* 0x000fe4000001160d */
[----:B------:R-:W-:Y:S01]  /*5b60*/  IADD3 R11, P0, RZ, -R14, RZ ;  /* 0x8000000eff0b7210 */ /* 0x000fe20007f1e0ff */
[----:B------:R-:W-:Y:S01]  /*5b70*/  FMUL R13, R8, UR4 ;  /* 0x00000004080d7c20 */ /* 0x000fe20008400000 */
[----:B------:R-:W-:Y:S01]  /*5b80*/  ULDC UR4, c[0x0][0x154] ;  /* 0x0000550000047ab9 */ /* 0x000fe20000000800 */
[----:B------:R-:W1:Y:S02]  /*5b90*/  LDC.64 R26, c[0x0][0x640] ;  /* 0x00019000ff1a7b82 */ /* 0x000e640000000a00 */
[----:B------:R-:W-:-:S02]  /*5ba0*/  IMAD.X R7, RZ, RZ, ~R7, P0 ;  /* 0x000000ffff077224 */ /* 0x000fc400000e0e07 */
[----:B------:R-:W2:Y:S01]  /*5bb0*/  F2I.U32.TRUNC.NTZ R13, R13 ;  /* 0x0000000d000d7305 */ /* 0x000ea2000020f000 */
[----:B------:R-:W-:-:S03]  /*5bc0*/  IMAD.WIDE.U32 R8, R11, R22, R16 ;  /* 0x000000160b087225 */ /* 0x000fc600078e0010 */
[----:B------:R-:W3:Y:S01]  /*5bd0*/  LDC R15, c[0x0][0x144] ;  /* 0x00005100ff0f7b82 */ /* 0x000ee20000000800 */
[----:B------:R-:W-:-:S04]  /*5be0*/  IMAD R10, R7, R22, RZ ;  /* 0x00000016070a7224 */ /* 0x000fc800078e02ff */
[----:B------:R-:W-:Y:S02]  /*5bf0*/  IMAD R7, R11, R23, R10 ;  /* 0x000000170b077224 */ /* 0x000fe400078e020a */
[----:B------:R-:W-:Y:S01]  /*5c00*/  IMAD.MOV.U32 R10, RZ, RZ, -0x1 ;  /* 0xffffffffff0a7424 */ /* 0x000fe200078e00ff */
[----:B------:R-:W4:Y:S01]  /*5c10*/  LDC R20, c[0x0][0x608] ;  /* 0x00018200ff147b82 */ /* 0x000f220000000800 */
[----:B------:R-:W-:Y:S01]  /*5c20*/  IMAD.IADD R7, R9, 0x1, R7 ;  /* 0x0000000109077824 */ /* 0x000fe200078e0207 */
[----:B------:R-:W-:-:S04]  /*5c30*/  I2FP.F32.U32 R9, R5 ;  /* 0x0000000500097245 */ /* 0x000fc80000201000 */
[-C--:B0-----:R-:W-:Y:S01]  /*5c40*/  SHF.R.U64 R12, R8, R24.reuse, R7 ;  /* 0x00000018080c7219 */ /* 0x081fe20000001207 */
[----:B--2---:R-:W-:Y:S01]  /*5c50*/  IMAD.MOV R8, RZ, RZ, -R13 ;  /* 0x000000ffff087224 */ /* 0x004fe200078e0a0d */
[----:B------:R-:W0:Y:S01]  /*5c60*/  LDC R11, c[0x0][0x658] ;  /* 0x00019600ff0b7b82 */ /* 0x000e220000000800 */
[----:B-1----:R-:W-:Y:S01]  /*5c70*/  ISETP.NE.U32.AND P0, PT, R26, RZ, PT ;  /* 0x000000ff1a00720c */ /* 0x002fe20003f05070 */
[----:B------:R-:W-:Y:S01]  /*5c80*/  FMUL R9, R9, UR4 ;  /* 0x0000000409097c20 */ /* 0x000fe20008400000 */
[----:B------:R-:W-:Y:S02]  /*5c90*/  SHF.R.U32.HI R7, RZ, R24, R7 ;  /* 0x00000018ff077219 */ /* 0x000fe40000011607 */
[----:B------:R-:W-:-:S03]  /*5ca0*/  ISETP.NE.AND.EX P0, PT, R27, RZ, PT, P0 ;  /* 0x000000ff1b00720c */ /* 0x000fc60003f05300 */
[----:B------:R-:W1:Y:S01]  /*5cb0*/  LDC R22, c[0x0][0x148] ;  /* 0x00005200ff167b82 */ /* 0x000e620000000800 */
[----:B---3--:R-:W-:Y:S02]  /*5cc0*/  IMAD R23, R15, R8, R6 ;  /* 0x000000080f177224 */ /* 0x008fe400078e0206 */
[----:B------:R-:W-:-:S05]  /*5cd0*/  IMAD.MOV.U32 R8, RZ, RZ, 0x1 ;  /* 0x00000001ff087424 */ /* 0x000fca00078e00ff */
[----:B------:R-:W2:Y:S01]  /*5ce0*/  LDC R21, c[0x0][0x600] ;  /* 0x00018000ff157b82 */ /* 0x000ea20000000800 */
[-CC-:B----4-:R-:W-:Y:S02]  /*5cf0*/  SHF.R.U64 R15, R12, R20.reuse, R7.reuse ;  /* 0x000000140c0f7219 */ /* 0x190fe40000001207 */
[----:B------:R-:W-:Y:S02]  /*5d00*/  SHF.R.U32.HI R6, RZ, R20, R7 ;  /* 0x00000014ff067219 */ /* 0x000fe40000011607 */
[----:B------:R3:W4:Y:S03]  /*5d10*/  F2I.U32.TRUNC.NTZ R20, R9 ;  /* 0x0000000900147305 */ /* 0x000726000020f000 */
[----:B------:R-:W1:Y:S01]  /*5d20*/  LDC R25, c[0x0][0x648] ;  /* 0x00019200ff197b82 */ /* 0x000e620000000800 */
[-C--:B0-----:R-:W-:Y:S02]  /*5d30*/  SHF.R.U64 R19, R15, R11.reuse, R6 ;  /* 0x0000000b0f137219 */ /* 0x081fe40000001206 */
[----:B------:R-:W-:-:S02]  /*5d40*/  SHF.L.U32 R10, R10, R11, RZ ;  /* 0x0000000b0a0a7219 */ /* 0x000fc400000006ff */
[-C--:B------:R-:W-:Y:S01]  /*5d50*/  SHF.R.U32.HI R7, RZ, R11.reuse, R6 ;  /* 0x0000000bff077219 */ /* 0x080fe20000011606 */
[----:B------:R-:W-:Y:S01]  /*5d60*/  IMAD.MOV.U32 R6, RZ, RZ, R19 ;  /* 0x000000ffff067224 */ /* 0x000fe200078e0013 */
[----:B------:R-:W-:Y:S01]  /*5d70*/  SHF.L.U32 R24, R8, R11, RZ ;  /* 0x0000000b08187219 */ /* 0x000fe200000006ff */
[----:B------:R-:W0:Y:S01]  /*5d80*/  LDC R28, c[0x0][0x638] ;  /* 0x00018e00ff1c7b82 */ /* 0x000e220000000800 */
[----:B------:R-:W-:-:S07]  /*5d90*/  LOP3.LUT R30, RZ, R10, RZ, 0x33, !PT ;  /* 0x0000000aff1e7212 */ /* 0x000fce00078e33ff */
[----:B------:R-:W0:Y:S01]  /*5da0*/  LDC R29, c[0x0][0x610] ;  /* 0x00018400ff1d7b82 */ /* 0x000e220000000800 */
[----:B---34-:R-:W-:Y:S05]  /*5db0*/  @!P0 BRA `(.L_x_161) ;  /* 0x0000000000288947 */ /* 0x018fea0003800000 */
[----:B------:R-:W3:Y:S02]  /*5dc0*/  LDC R6, c[0x0][0x64c] ;  /* 0x00019300ff067b82 */ /* 0x000ee40000000800 */
[----:B---3--:R-:W-:-:S05]  /*5dd0*/  IADD3 R11, P0, R19, R6, RZ ;  /* 0x00000006130b7210 */ /* 0x008fca0007f1e0ff */
        /* <DEDUP_REMOVED lines=8> */
.L_x_161:
[----:B------:R-:W-:Y:S01]  /*5e60*/  ISETP.NE.AND P0, PT, R2, 0x1, PT ;  /* 0x000000010200780c */ /* 0x000fe20003f05270 */
[----:B--2---:R-:W-:Y:S01]  /*5e70*/  VIADD R9, R21, 0xffffffff ;  /* 0xffffffff15097836 */ /* 0x004fe20000000000 */
[----:B-1----:R-:W-:Y:S01]  /*5e80*/  SHF.R.U64 R7, R6, R25, R7 ;  /* 0x0000001906077219 */ /* 0x002fe20000001207 */
[----:B------:R-:W-:Y:S01]  /*5e90*/  IMAD.MOV R20, RZ, RZ, -R20 ;  /* 0x000000ffff147224 */ /* 0x000fe200078e0a14 */
[----:B------:R-:W-:Y:S02]  /*5ea0*/  LOP3.LUT R6, R15, R30, RZ, 0xc0, !PT ;  /* 0x0000001e0f067212 */ /* 0x000fe400078ec0ff */
[----:B------:R-:W-:Y:S01]  /*5eb0*/  LOP3.LUT R12, R12, R9, RZ, 0xc0, !PT ;  /* 0x000000090c0c7212 */ /* 0x000fe200078ec0ff */
[----:B------:R-:W-:Y:S02]  /*5ec0*/  IMAD.MOV R8, RZ, RZ, -R7 ;  /* 0x000000ffff087224 */ /* 0x000fe400078e0a07 */
[----:B------:R-:W-:Y:S02]  /*5ed0*/  IMAD R6, R24, R7, R6 ;  /* 0x0000000718067224 */ /* 0x000fe400078e0206 */
[----:B------:R-:W-:-:S02]  /*5ee0*/  IMAD.MOV.U32 R9, RZ, RZ, 0x1 ;  /* 0x00000001ff097424 */ /* 0x000fc400078e00ff */
[----:B------:R-:W-:Y:S02]  /*5ef0*/  @P0 IMAD R23, R22, R20, R5 ;  /* 0x0000001416170224 */ /* 0x000fe400078e0205 */
[----:B0-----:R-:W-:Y:S02]  /*5f00*/  IMAD R5, R8, R28, R19 ;  /* 0x0000001c08057224 */ /* 0x001fe400078e0213 */
[----:B------:R-:W-:Y:S02]  /*5f10*/  IMAD R19, R6, R29, R23 ;  /* 0x0000001d06137224 */ /* 0x000fe400078e0217 */
[----:B------:R-:W-:Y:S02]  /*5f20*/  IMAD R6, R5, R21, R12 ;  /* 0x0000001505067224 */ /* 0x000fe400078e020c */
[----:B------:R-:W-:-:S03]  /*5f30*/  IMAD.MOV.U32 R8, RZ, RZ, R14 ;  /* 0x000000ffff087224 */ /* 0x000fc600078e000e */
[----:B------:R-:W-:Y:S02]  /*5f40*/  SEL R20, R6, R19, !P0 ;  /* 0x0000001306147207 */ /* 0x000fe40004000000 */
[----:B------:R-:W-:-:S07]  /*5f50*/  SEL R19, R19, R6, !P0 ;  /* 0x0000000613137207 */ /* 0x000fce0004000000 */
.L_x_159:
[----:B------:R-:W-:-:S08]  /*5f60*/  NOP ;  /* 0x0000000000007918 */ /* 0x000fd00000000000 */
[----:B------:R-:W0:-:S00]  /*5f70*/  USETMAXREG.DEALLOC.CTAPOOL 0x28 ;  /* 0x00000028000079c8 */ /* 0x000e0000080e0500 */
[----:B0-----:R-:W-:-:S13]  /*5f80*/  ISETP.NE.AND P0, PT, R0, RZ, PT ;  /* 0x000000ff0000720c */ /* 0x001fda0003f05270 */
[----:B------:R-:W-:Y:S05]  /*5f90*/  @P0 EXIT ;  /* 0x000000000000094d */ /* 0x000fea0003800000 */
[----:B------:R-:W-:Y:S01]  /*5fa0*/  LOP3.LUT P0, RZ, R9, 0xff, RZ, 0xc0, !PT ;  /* 0x000000ff09ff7812 */ /* 0x000fe2000780c0ff */
[----:B------:R-:W-:Y:S02]  /*5fb0*/  IMAD.MOV.U32 R0, RZ, RZ, 0x1 ;  /* 0x00000001ff007424 */ /* 0x000fe400078e00ff */
[----:B------:R-:W-:-:S10]  /*5fc0*/  IMAD.MOV.U32 R12, RZ, RZ, RZ ;  /* 0x000000ffff0c7224 */ /* 0x000fd400078e00ff */
[----:B------:R-:W-:Y:S05]  /*5fd0*/  @!P0 BRA `(.L_x_162) ;  /* 0x0000000c00148947 */ /* 0x000fea0003800000 */
[----:B------:R-:W0:Y:S01]  /*5fe0*/  LDC R0, c[0x0][0x28c] ;  /* 0x0000a300ff007b82 */ /* 0x000e220000000800 */
[----:B------:R-:W-:Y:S01]  /*5ff0*/  LOP3.LUT P0, RZ, R3, 0x1f, RZ, 0xc0, !PT ;  /* 0x0000001f03ff7812 */ /* 0x000fe2000780c0ff */
[----:B------:R-:W-:Y:S01]  /*6000*/  ULDC UR5, c[0x0][0x658] ;  /* 0x0001960000057ab9 */ /* 0x000fe20000000800 */
[----:B------:R-:W-:Y:S01]  /*6010*/  UMOV UR6, 0xffffffff ;  /* 0xffffffff00067882 */ /* 0x000fe20000000000 */
[----:B------:R-:W-:Y:S01]  /*6020*/  BSSY B0, `(.L_x_162) ;  /* 0x00000c0000007945 */ /* 0x000fe20003800000 */
[----:B------:R-:W-:Y:S01]  /*6030*/  USHF.L.U32 UR6, UR6, UR5, URZ ;  /* 0x0000000506067299 */ /* 0x000fe2000800063f */
[C---:B------:R-:W-:Y:S01]  /*6040*/  ISETP.NE.AND P2, PT, R4.reuse, RZ, PT ;  /* 0x000000ff0400720c */ /* 0x040fe20003f45270 */
[----:B------:R-:W-:Y:S01]  /*6050*/  IMAD.MOV.U32 R13, RZ, RZ, 0x1 ;  /* 0x00000001ff0d7424 */ /* 0x000fe200078e00ff */
[----:B------:R-:W-:Y:S01]  /*6060*/  ISETP.NE.OR P0, PT, R4, RZ, !P0 ;  /* 0x000000ff0400720c */ /* 0x000fe20004705670 */
[----:B------:R-:W-:Y:S01]  /*6070*/  IMAD.MOV.U32 R12, RZ, RZ, RZ ;  /* 0x000000ffff0c7224 */ /* 0x000fe200078e00ff */
[----:B------:R-:W-:Y:S01]  /*6080*/  LOP3.LUT R11, R18, 0x2, RZ, 0xfc, !PT ;  /* 0x00000002120b7812 */ /* 0x000fe200078efcff */
[----:B------:R-:W-:Y:S01]  /*6090*/  ULDC UR4, c[0x0][0x600] ;  /* 0x0001800000047ab9 */ /* 0x000fe20000000800 */
[----:B------:R-:W-:Y:S01]  /*60a0*/  UMOV UR7, 0x1 ;  /* 0x0000000100077882 */ /* 0x000fe20000000000 */
[----:B------:R-:W-:-:S02]  /*60b0*/  UIADD3 UR15, UR4, -0x1, URZ ;  /* 0xffffffff040f7890 */ /* 0x000fc4000fffe03f */
[----:B------:R-:W-:Y:S02]  /*60c0*/  USHF.L.U32 UR17, UR7, UR5, URZ ;  /* 0x0000000507117299 */ /* 0x000fe4000800063f */
[----:B------:R-:W-:Y:S01]  /*60d0*/  ULOP3.LUT UR16, URZ, UR6, URZ, 0x33, !UPT ;  /* 0x000000063f107292 */ /* 0x000fe2000f8e333f */
[----:B------:R-:W-:Y:S01]  /*60e0*/  ULDC.64 UR20, c[0x0][0x198] ;  /* 0x0000660000147ab9 */ /* 0x000fe20000000a00 */
[----:B0-----:R-:W-:-:S05]  /*60f0*/  VIADD R0, R0, 0x1f ;  /* 0x0000001f00007836 */ /* 0x001fca0000000000 */
[----:B------:R-:W-:-:S04]  /*6100*/  SHF.R.S32.HI R3, RZ, 0x1f, R0 ;  /* 0x0000001fff037819 */ /* 0x000fc80000011400 */
[----:B------:R-:W-:Y:S01]  /*6110*/  LEA.HI R3, R3, R0, RZ, 0x5 ;  /* 0x0000000003037211 */ /* 0x000fe200078f28ff */
[----:B------:R-:W-:-:S03]  /*6120*/  IMAD.MOV.U32 R0, RZ, RZ, 0x1 ;  /* 0x00000001ff007424 */ /* 0x000fc600078e00ff */
[----:B------:R-:W-:-:S05]  /*6130*/  SHF.R.S32.HI R3, RZ, 0x5, R3 ;  /* 0x00000005ff037819 */ /* 0x000fca0000011403 */
[----:B------:R-:W-:-:S07]  /*6140*/  VIADD R10, R3, 0x1 ;  /* 0x00000001030a7836 */ /* 0x000fce0000000000 */
.L_x_174:
[----:B------:R-:W-:-:S03]  /*6150*/  UMOV UR4, 0xffffffff ;  /* 0xffffffff00047882 */ /* 0x000fc60000000000 */
[----:B------:R-:W-:Y:S05]  /*6160*/  BRA.DIV UR4, `(.L_x_163) ;  /* 0x0000001204087947 */ /* 0x000fea000b800000 */
[----:B------:R-:W-:-:S13]  /*6170*/  ELECT P6, URZ, PT ;  /* 0x00000000003f782f */ /* 0x000fda00038c0000 */
.L_x_188:
[----:B------:R-:W0:Y:S01]  /*6180*/  LDC R4, c[0x0][0x28c] ;  /* 0x0000a300ff047b82 */ /* 0x000e220000000800 */
[----:B------:R-:W-:Y:S01]  /*6190*/  BSSY B1, `(.L_x_164) ;  /* 0x0000035000017945 */ /* 0x000fe20003800000 */
[----:B0-----:R-:W-:-:S13]  /*61a0*/  ISETP.LT.OR P6, PT, R4, 0x1, !P6 ;  /* 0x000000010400780c */ /* 0x001fda00077c1670 */
[----:B------:R-:W-:Y:S05]  /*61b0*/  @P6 BRA `(.L_x_165) ;  /* 0x0000000000c86947 */ /* 0x000fea0003800000 */
[----:B------:R-:W-:Y:S02]  /*61c0*/  IMAD.SHL.U32 R20, R20, 0x80, RZ ;  /* 0x0000008014147824 */ /* 0x000fe400078e00ff */
[----:B------:R-:W-:Y:S02]  /*61d0*/  IMAD.SHL.U32 R19, R19, 0x80, RZ ;  /* 0x0000008013137824 */ /* 0x000fe400078e00ff */
[----:B------:R-:W-:Y:S02]  /*61e0*/  IMAD.MOV.U32 R21, RZ, RZ, RZ ;  /* 0x000000ffff157224 */ /* 0x000fe400078e00ff */
[----:B------:R-:W-:Y:S02]  /*61f0*/  IMAD.MOV.U32 R4, RZ, RZ, R10 ;  /* 0x000000ffff047224 */ /* 0x000fe400078e000a */
[----:B------:R-:W-:Y:S02]  /*6200*/  IMAD.MOV.U32 R5, RZ, RZ, R0 ;  /* 0x000000ffff057224 */ /* 0x000fe400078e0000 */
[----:B------:R-:W-:-:S07]  /*6210*/  IMAD.MOV.U32 R6, RZ, RZ, R12 ;  /* 0x000000ffff067224 */ /* 0x000fce00078e000c */
.L_x_169:
[----:B------:R-:W0:Y:S01]  /*6220*/  S2R R14, SR_CgaCtaId ;  /* 0x00000000000e7919 */ /* 0x000e220000008800 */
[----:B------:R-:W-:Y:S01]  /*6230*/  MOV R7, 0x400 ;  /* 0x0000040000077802 */ /* 0x000fe20000000f00 */
[----:B------:R-:W1:Y:S03]  /*6240*/  @!P2 LDC R9, c[0x0][0x500] ;  /* 0x00014000ff09ab82 */ /* 0x000e660000000800 */
[----:B0-----:R-:W-:Y:S02]  /*6250*/  LEA R15, R14, R7, 0x18 ;  /* 0x000000070e0f7211 */ /* 0x001fe400078ec0ff */
[----:B------:R-:W-:-:S03]  /*6260*/  SHF.L.U32 R7, R5, 0x1f, RZ ;  /* 0x0000001f05077819 */ /* 0x000fc600000006ff */
[----:B------:R-:W-:-:S04]  /*6270*/  IMAD R14, R6, 0x8, R15 ;  /* 0x00000008060e7824 */ /* 0x000fc800078e020f */
[----:B------:R-:W0:Y:S02]  /*6280*/  SYNCS.PHASECHK.TRANS64.TRYWAIT P1, [R14+URZ+0x38], R7 ;  /* 0x000038070e0075a7 */ /* 0x000e24000802017f */
[----:B01----:R-:W-:Y:S05]  /*6290*/  @!P1 BRA `(.L_x_166) ;  /* 0x0000000c00dc9947 */ /* 0x003fea0003800000 */
.L_x_189:
[----:B0-----:R-:W-:Y:S01]  /*62a0*/  PRMT R7, R11, 0x9910, RZ ;  /* 0x000099100b077816 */ /* 0x001fe200000000ff */
[----:B------:R0:W-:Y:S03]  /*62b0*/  @!P2 SYNCS.ARRIVE.TRANS64 RZ, [R14+URZ], R9 ;  /* 0x000000090effa9a7 */ /* 0x0001e6000800003f */
[----:B------:R-:W-:-:S13]  /*62c0*/  ISETP.NE.AND P1, PT, R7, 0x2, PT ;  /* 0x000000020700780c */ /* 0x000fda0003f25270 */
[----:B0-----:R-:W-:Y:S05]  /*62d0*/  @P1 BRA `(.L_x_167) ;  /* 0x0000000000041947 */ /* 0x001fea0003800000 */
[----:B------:R-:W-:Y:S01]  /*62e0*/  BPT.TRAP 0x1 ;  /* 0x000000040000795c */ /* 0x000fe20000300000 */
.L_x_167:
[----:B------:R-:W-:Y:S05]  /*62f0*/  @P0 BRA `(.L_x_168) ;  /* 0x0000000000040947 */ /* 0x000fea0003800000 */
[----:B------:R-:W-:Y:S01]  /*6300*/  BPT.TRAP 0x1 ;  /* 0x000000040000795c */ /* 0x000fe20000300000 */
.L_x_168:
[----:B------:R-:W-:Y:S01]  /*6310*/  IMAD R15, R6, 0x4000, R15 ;  /* 0x00004000060f7824 */ /* 0x000fe200078e020f */
[----:B------:R-:W-:Y:S01]  /*6320*/  R2UR UR9, R14 ;  /* 0x000000000e0972ca */ /* 0x000fe200000e0000 */
[----:B------:R-:W-:Y:S01]  /*6330*/  VIADD R4, R4, 0xffffffff ;  /* 0xffffffff04047836 */ /* 0x000fe20000000000 */
[----:B------:R-:W-:Y:S01]  /*6340*/  UIADD3 UR4, UP0, UR20, 0xf0, URZ ;  /* 0x000000f014047890 */ /* 0x000fe2000ff1e03f */
[----:B------:R-:W-:Y:S01]  /*6350*/  R2UR UR11, R19 ;  /* 0x00000000130b72ca */ /* 0x000fe200000e0000 */
[----:B------:R-:W-:Y:S01]  /*6360*/  UIADD3 UR22, UP1, UR20, 0x1f0, URZ ;  /* 0x000001f014167890 */ /* 0x000fe2000ff3e03f */
[----:B------:R-:W-:Y:S01]  /*6370*/  R2UR UR8, R15 ;  /* 0x000000000f0872ca */ /* 0x000fe200000e0000 */
[----:B------:R-:W-:Y:S01]  /*6380*/  UIADD3.X UR5, URZ, UR21, URZ, UP0, !UPT ;  /* 0x000000153f057290 */ /* 0x000fe200087fe43f */
[C---:B------:R-:W-:Y:S01]  /*6390*/  R2UR UR10, R21.reuse ;  /* 0x00000000150a72ca */ /* 0x040fe200000e0000 */
[----:B------:R-:W-:Y:S01]  /*63a0*/  VIADD R6, R6, 0x1 ;  /* 0x0000000106067836 */ /* 0x000fe20000000000 */
[----:B------:R-:W-:Y:S01]  /*63b0*/  R2UR UR12, R8 ;  /* 0x00000000080c72ca */ /* 0x000fe200000e0000 */
[----:B------:R-:W-:Y:S01]  /*63c0*/  UIADD3.X UR23, URZ, UR21, URZ, UP1, !UPT ;  /* 0x000000153f177290 */ /* 0x000fe20008ffe43f */
[----:B------:R-:W-:Y:S01]  /*63d0*/  R2UR UR18, R20 ;  /* 0x00000000141272ca */ /* 0x000fe200000e0000 */
[----:B------:R-:W-:Y:S01]  /*63e0*/  UMOV UR6, 0x0 ;  /* 0x0000000000067882 */ /* 0x000fe20000000000 */
[----:B------:R-:W-:Y:S01]  /*63f0*/  ISETP.GT.AND P3, PT, R4, 0x1, PT ;  /* 0x000000010400780c */ /* 0x000fe20003f64270 */
[----:B------:R-:W-:Y:S01]  /*6400*/  UMOV UR7, 0x10000000 ;  /* 0x1000000000077882 */ /* 0x000fe20000000000 */
[----:B------:R-:W-:Y:S01]  /*6410*/  ISETP.NE.AND P1, PT, R6, 0x7, PT ;  /* 0x000000070600780c */ /* 0x000fe20003f25270 */
[----:B------:R-:W-:-:S02]  /*6420*/  VIADD R21, R21, 0x20 ;  /* 0x0000002015157836 */ /* 0x000fc40000000000 */
[----:B------:R-:W-:Y:S01]  /*6430*/  UIADD3 UR13, UR8, 0x180, URZ ;  /* 0x00000180080d7890 */ /* 0x000fe2000fffe03f */
[----:B------:R-:W-:Y:S01]  /*6440*/  SEL R14, RZ, 0x1, P1 ;  /* 0x00000001ff0e7807 */ /* 0x000fe20000800000 */
[----:B------:R-:W-:Y:S01]  /*6450*/  UIADD3 UR14, UR8, 0x1c180, URZ ;  /* 0x0001c180080e7890 */ /* 0x000fe2000fffe03f */
[----:B------:R-:W-:Y:S02]  /*6460*/  SEL R6, R6, RZ, P1 ;  /* 0x000000ff06067207 */ /* 0x000fe40000800000 */
[----:B------:R-:W-:Y:S02]  /*6470*/  LOP3.LUT R5, R5, R14, RZ, 0x3c, !PT ;  /* 0x0000000e05057212 */ /* 0x000fe400078e3cff */
[----:B------:R-:W-:Y:S02]  /*6480*/  UMOV UR8, UR13 ;  /* 0x0000000d00087c82 */ /* 0x000fe40008000000 */
[----:B------:R0:W-:Y:S02]  /*6490*/  UTMALDG.3D [UR8], [UR4], desc[UR6] ;  /* 0x00000608040075b4 */ /* 0x0001e40008011000 */
[----:B0-----:R-:W-:Y:S01]  /*64a0*/  UMOV UR8, UR14 ;  /* 0x0000000e00087c82 */ /* 0x001fe20008000000 */
[----:B------:R-:W-:-:S02]  /*64b0*/  UMOV UR11, UR18 ;  /* 0x00000012000b7c82 */ /* 0x000fc40008000000 */
[----:B------:R0:W-:Y:S02]  /*64c0*/  UTMALDG.3D [UR8], [UR22], desc[UR6] ;  /* 0x00000608160075b4 */ /* 0x0001e40008011000 */
[----:B0-----:R-:W-:Y:S05]  /*64d0*/  @P3 BRA `(.L_x_169) ;  /* 0xfffffffc00503947 */ /* 0x001fea000383ffff */
.L_x_165:
[----:B------:R-:W-:Y:S05]  /*64e0*/  BSYNC B1 ;  /* 0x0000000000017941 */ /* 0x000fea0003800000 */
.L_x_164:
[----:B------:R-:W-:Y:S01]  /*64f0*/  LOP3.LUT P4, RZ, R13, 0xff, RZ, 0xc0, !PT ;  /* 0x000000ff0dff7812 */ /* 0x000fe2000788c0ff */
[C---:B------:R-:W-:Y:S01]  /*6500*/  IMAD.IADD R12, R3.reuse, 0x1, R12 ;  /* 0x00000001030c7824 */ /* 0x040fe200078e020c */
[----:B------:R-:W-:Y:S01]  /*6510*/  ULDC.64 UR4, c[0x0][0x650] ;  /* 0x0001940000047ab9 */ /* 0x000fe20000000a00 */
[C---:B------:R-:W-:Y:S01]  /*6520*/  ISETP.GE.U32.AND P3, PT, R3.reuse, 0x7, PT ;  /* 0x000000070300780c */ /* 0x040fe20003f66070 */
[----:B------:R-:W-:Y:S01]  /*6530*/  BSSY B1, `(.L_x_170) ;  /* 0x000006c000017945 */ /* 0x000fe20003800000 */
[C---:B------:R-:W-:Y:S01]  /*6540*/  IMAD.WIDE.U32 R4, R12.reuse, 0x24924925, RZ ;  /* 0x249249250c047825 */ /* 0x040fe200078e00ff */
[C---:B------:R-:W-:Y:S02]  /*6550*/  ISETP.GT.U32.AND P1, PT, R12.reuse, 0x6, PT ;  /* 0x000000060c00780c */ /* 0x040fe40003f24070 */
[----:B------:R-:W-:Y:S01]  /*6560*/  PRMT R13, RZ, 0x7610, R13 ;  /* 0x00007610ff0d7816 */ /* 0x000fe2000000000d */
[----:B------:R-:W-:Y:S01]  /*6570*/  IMAD.IADD R4, R12, 0x1, -R5 ;  /* 0x000000010c047824 */ /* 0x000fe200078e0a05 */
[----:B------:R-:W-:Y:S01]  /*6580*/  ISETP.LT.U32.AND P1, PT, R3, 0x7, P1 ;  /* 0x000000070300780c */ /* 0x000fe20000f21070 */
[----:B------:R-:W-:-:S02]  /*6590*/  IMAD.MOV.U32 R19, RZ, RZ, -0x1 ;  /* 0xffffffffff137424 */ /* 0x000fc400078e00ff */
[----:B------:R-:W0:Y:S01]  /*65a0*/  @P4 S2R R7, SR_CgaCtaId ;  /* 0x0000000000074919 */ /* 0x000e220000008800 */
[----:B------:R-:W-:Y:S01]  /*65b0*/  @P4 MOV R6, 0x400 ;  /* 0x0000040000064802 */ /* 0x000fe20000000f00 */
[----:B------:R-:W-:Y:S01]  /*65c0*/  IMAD.MOV.U32 R20, RZ, RZ, -0x1 ;  /* 0xffffffffff147424 */ /* 0x000fe200078e00ff */
[----:B------:R-:W-:Y:S01]  /*65d0*/  LEA.HI R4, R4, R5, RZ, 0x1f ;  /* 0x0000000504047211 */ /* 0x000fe200078ff8ff */
[----:B------:R-:W-:-:S03]  /*65e0*/  IMAD.MOV.U32 R8, RZ, RZ, -0x1 ;  /* 0xffffffffff087424 */ /* 0x000fc600078e00ff */
[--C-:B------:R-:W-:Y:S02]  /*65f0*/  SHF.R.U32.HI R5, RZ, 0x2, R4.reuse ;  /* 0x00000002ff057819 */ /* 0x100fe40000011604 */
[----:B------:R-:W-:-:S03]  /*6600*/  PRMT R4, RZ, 0x7610, R4 ;  /* 0x00007610ff047816 */ /* 0x000fc60000000004 */
[----:B------:R-:W-:Y:S01]  /*6610*/  IMAD R12, R5, -0x7, R12 ;  /* 0xfffffff9050c7824 */ /* 0x000fe200078e020c */
[----:B0-----:R-:W-:Y:S02]  /*6620*/  @P4 LEA R6, R7, R6, 0x18 ;  /* 0x0000000607064211 */ /* 0x001fe400078ec0ff */
[----:B------:R-:W-:Y:S02]  /*6630*/  SEL R7, RZ, 0x1, !P1 ;  /* 0x00000001ff077807 */ /* 0x000fe40004800000 */
[----:B------:R-:W-:Y:S01]  /*6640*/  IADD3 R16, P1, R16, UR36, RZ ;  /* 0x0000002410107c10 */ /* 0x000fe2000ff3e0ff */
[----:B------:R0:W-:Y:S01]  /*6650*/  @P4 SYNCS.ARRIVE.TRANS64.A1T0 RZ, [R6+URZ+0x88], RZ ;  /* 0x000088ff06ff49a7 */ /* 0x0001e2000810003f */
[----:B------:R-:W-:Y:S02]  /*6660*/  LOP3.LUT R0, R0, R7, RZ, 0x3c, !PT ;  /* 0x0000000700007212 */ /* 0x000fe400078e3cff */
[----:B------:R-:W-:Y:S02]  /*6670*/  IADD3.X R17, R17, UR42, RZ, P1, !PT ;  /* 0x0000002a11117c10 */ /* 0x000fe40008ffe4ff */
[----:B------:R-:W-:-:S02]  /*6680*/  ISETP.GE.U32.AND P1, PT, R16, UR4, PT ;  /* 0x0000000410007c0c */ /* 0x000fc4000bf26070 */
[----:B------:R-:W-:Y:S02]  /*6690*/  @P3 LOP3.LUT R0, R0, 0x1, R5, 0x78, !PT ;  /* 0x0000000100003812 */ /* 0x000fe400078e7805 */
[----:B------:R-:W-:-:S13]  /*66a0*/  ISETP.GE.U32.AND.EX P1, PT, R17, UR5, PT, P1 ;  /* 0x0000000511007c0c */ /* 0x000fda000bf26110 */
[----:B0-----:R-:W-:Y:S05]  /*66b0*/  @P1 BRA `(.L_x_171) ;  /* 0x00000004004c1947 */ /* 0x001fea0003800000 */
[----:B------:R-:W-:Y:S01]  /*66c0*/  ULDC.64 UR4, c[0x0][0x628] ;  /* 0x00018a0000047ab9 */ /* 0x000fe20000000a00 */
[----:B------:R-:W0:Y:S01]  /*66d0*/  S2R R15, SR_CTAID.X ;  /* 0x00000000000f7919 */ /* 0x000e220000002500 */
[----:B------:R-:W-:Y:S01]  /*66e0*/  ISETP.NE.U32.AND P1, PT, RZ, UR4, PT ;  /* 0x00000004ff007c0c */ /* 0x000fe2000bf25070 */
[----:B------:R-:W-:Y:S01]  /*66f0*/  ULDC UR7, c[0x0][0x630] ;  /* 0x00018c0000077ab9 */ /* 0x000fe20000000800 */
[----:B------:R-:W-:Y:S01]  /*6700*/  IMAD.MOV.U32 R4, RZ, RZ, R16 ;  /* 0x000000ffff047224 */ /* 0x000fe200078e0010 */
[----:B------:R-:W1:Y:S01]  /*6710*/  S2R R14, SR_CTAID.Y ;  /* 0x00000000000e7919 */ /* 0x000e620000002600 */
[----:B------:R-:W-:Y:S01]  /*6720*/  ISETP.NE.AND.EX P1, PT, RZ, UR5, PT, P1 ;  /* 0x00000005ff007c0c */ /* 0x000fe2000bf25310 */
[----:B------:R-:W-:-:S12]  /*6730*/  IMAD.MOV.U32 R5, RZ, RZ, R17 ;  /* 0x000000ffff057224 */ /* 0x000fd800078e0011 */
[----:B------:R-:W-:Y:S05]  /*6740*/  @!P1 BRA `(.L_x_172) ;  /* 0x0000000000289947 */ /* 0x000fea0003800000 */
[----:B------:R-:W-:Y:S02]  /*6750*/  ULDC UR6, c[0x0][0x634] ;  /* 0x00018d0000067ab9 */ /* 0x000fe40000000800 */
[----:B------:R-:W-:-:S05]  /*6760*/  IADD3 R9, P1, R16, UR6, RZ ;  /* 0x0000000610097c10 */ /* 0x000fca000ff3e0ff */
[----:B------:R-:W-:-:S04]  /*6770*/  IMAD.X R19, RZ, RZ, R17, P1 ;  /* 0x000000ffff137224 */ /* 0x000fc800008e0611 */
[----:B------:R-:W-:-:S04]  /*6780*/  IMAD.WIDE.U32 R6, R19, UR4, RZ ;  /* 0x0000000413067c25 */ /* 0x000fc8000f8e00ff */
[----:B------:R-:W-:-:S04]  /*6790*/  IMAD.WIDE.U32 R6, P1, R9, UR5, R6 ;  /* 0x0000000509067c25 */ /* 0x000fc8000f820006 */
[----:B------:R-:W-:-:S04]  /*67a0*/  IMAD.WIDE.U32 R8, R9, UR4, RZ ;  /* 0x0000000409087c25 */ /* 0x000fc8000f8e00ff */
[----:B------:R-:W-:Y:S01]  /*67b0*/  IMAD.X R5, RZ, RZ, RZ, P1 ;  /* 0x000000ffff057224 */ /* 0x000fe200008e06ff */
[----:B------:R-:W-:Y:S01]  /*67c0*/  IADD3 RZ, P1, R9, R6, RZ ;  /* 0x0000000609ff7210 */ /* 0x000fe20007f3e0ff */
[----:B------:R-:W-:-:S04]  /*67d0*/  IMAD.MOV.U32 R4, RZ, RZ, R7 ;  /* 0x000000ffff047224 */ /* 0x000fc800078e0007 */
[----:B------:R-:W-:-:S08]  /*67e0*/  IMAD.WIDE.U32.X R4, R19, UR5, R4, P1 ;  /* 0x0000000513047c25 */ /* 0x000fd000088e0404 */
.L_x_172:
[--C-:B------:R-:W-:Y:S01]  /*67f0*/  SHF.R.U64 R8, R4, UR7, R5.reuse ;  /* 0x0000000704087c19 */ /* 0x100fe20008001205 */
[----:B------:R-:W-:Y:S01]  /*6800*/  ULDC.64 UR4, c[0x0][0x620] ;  /* 0x0001880000047ab9 */ /* 0x000fe20000000a00 */
[----:B------:R-:W-:Y:S01]  /*6810*/  SHF.R.U32.HI R4, RZ, UR7, R5 ;  /* 0x00000007ff047c19 */ /* 0x000fe20008011605 */
[----:B------:R-:W2:Y:S01]  /*6820*/  LDC R24, c[0x0][0x144] ;  /* 0x00005100ff187b82 */ /* 0x000ea20000000800 */
[----:B------:R-:W-:Y:S01]  /*6830*/  IADD3 R7, P1, RZ, -R8, RZ ;  /* 0x80000008ff077210 */ /* 0x000fe20007f3e0ff */
[----:B------:R-:W-:Y:S01]  /*6840*/  ULDC.64 UR8, c[0x0][0x640] ;  /* 0x0001900000087ab9 */ /* 0x000fe20000000a00 */
[----:B0-----:R-:W-:Y:S01]  /*6850*/  I2FP.F32.U32 R9, R15 ;  /* 0x0000000f00097245 */ /* 0x001fe20000201000 */
[----:B------:R-:W-:Y:S02]  /*6860*/  ULDC UR6, c[0x0][0x608] ;  /* 0x0001820000067ab9 */ /* 0x000fe40000000800 */
[----:B------:R-:W-:Y:S01]  /*6870*/  IMAD.X R4, RZ, RZ, ~R4, P1 ;  /* 0x000000ffff047224 */ /* 0x000fe200008e0e04 */
[----:B------:R-:W-:Y:S01]  /*6880*/  ISETP.NE.U32.AND P1, PT, RZ, UR8, PT ;  /* 0x00000008ff007c0c */ /* 0x000fe2000bf25070 */
[----:B------:R-:W0:Y:S02]  /*6890*/  LDC R21, c[0x0][0x148] ;  /* 0x00005200ff157b82 */ /* 0x000e240000000800 */
[----:B------:R-:W-:Y:S01]  /*68a0*/  IMAD R6, R4, UR4, RZ ;  /* 0x0000000404067c24 */ /* 0x000fe2000f8e02ff */
[----:B------:R-:W-:Y:S01]  /*68b0*/  ISETP.NE.AND.EX P1, PT, RZ, UR9, PT, P1 ;  /* 0x00000009ff007c0c */ /* 0x000fe2000bf25310 */
[----:B------:R-:W-:Y:S01]  /*68c0*/  IMAD.WIDE.U32 R4, R7, UR4, R16 ;  /* 0x0000000407047c25 */ /* 0x000fe2000f8e0010 */
[----:B------:R-:W-:-:S03]  /*68d0*/  ULDC UR4, c[0x0][0x150] ;  /* 0x0000540000047ab9 */ /* 0x000fc60000000800 */
[----:B------:R-:W-:Y:S02]  /*68e0*/  IMAD R7, R7, UR5, R6 ;  /* 0x0000000507077c24 */ /* 0x000fe4000f8e0206 */
[----:B------:R-:W-:Y:S01]  /*68f0*/  FMUL R6, R9, UR4 ;  /* 0x0000000409067c20 */ /* 0x000fe20008400000 */
[----:B------:R-:W-:Y:S01]  /*6900*/  ULDC UR4, c[0x0][0x618] ;  /* 0x0001860000047ab9 */ /* 0x000fe20000000800 */
[----:B------:R-:W-:Y:S01]  /*6910*/  ULDC UR5, c[0x0][0x154] ;  /* 0x0000550000057ab9 */ /* 0x000fe20000000800 */
[----:B------:R-:W-:-:S03]  /*6920*/  IMAD.IADD R5, R5, 0x1, R7 ;  /* 0x0000000105057824 */ /* 0x000fc600078e0207 */
[----:B------:R-:W3:Y:S02]  /*6930*/  F2I.U32.TRUNC.NTZ R6, R6 ;  /* 0x0000000600067305 */ /* 0x000ee4000020f000 */
[----:B------:R-:W-:Y:S02]  /*6940*/  SHF.R.U64 R9, R4, UR4, R5 ;  /* 0x0000000404097c19 */ /* 0x000fe40008001205 */
[----:B-1----:R-:W-:-:S05]  /*6950*/  I2FP.F32.U32 R4, R14 ;  /* 0x0000000e00047245 */ /* 0x002fca0000201000 */
[----:B------:R-:W-:Y:S01]  /*6960*/  FMUL R22, R4, UR5 ;  /* 0x0000000504167c20 */ /* 0x000fe20008400000 */
[----:B------:R-:W-:Y:S01]  /*6970*/  SHF.R.U32.HI R4, RZ, UR4, R5 ;  /* 0x00000004ff047c19 */ /* 0x000fe20008011605 */
[----:B------:R-:W-:-:S03]  /*6980*/  ULDC UR4, c[0x0][0x658] ;  /* 0x0001960000047ab9 */ /* 0x000fc60000000800 */
[--C-:B------:R-:W-:Y:S01]  /*6990*/  SHF.R.U64 R20, R9, UR6, R4.reuse ;  /* 0x0000000609147c19 */ /* 0x100fe20008001204 */
[----:B------:R-:W1:Y:S01]  /*69a0*/  F2I.U32.TRUNC.NTZ R22, R22 ;  /* 0x0000001600167305 */ /* 0x000e62000020f000 */
[----:B------:R-:W-:Y:S01]  /*69b0*/  SHF.R.U32.HI R5, RZ, UR6, R4 ;  /* 0x00000006ff057c19 */ /* 0x000fe20008011604 */
[----:B---3--:R-:W-:-:S03]  /*69c0*/  IMAD.MOV R6, RZ, RZ, -R6 ;  /* 0x000000ffff067224 */ /* 0x008fc600078e0a06 */
[----:B------:R-:W-:Y:S01]  /*69d0*/  SHF.R.U64 R19, R20, UR4, R5 ;  /* 0x0000000414137c19 */ /* 0x000fe20008001205 */
[----:B--2---:R-:W-:Y:S01]  /*69e0*/  IMAD R15, R24, R6, R15 ;  /* 0x00000006180f7224 */ /* 0x004fe200078e020f */
[----:B------:R-:W-:-:S03]  /*69f0*/  SHF.R.U32.HI R23, RZ, UR4, R5 ;  /* 0x00000004ff177c19 */ /* 0x000fc60008011605 */
[----:B------:R-:W-:Y:S02]  /*6a00*/  IMAD.MOV.U32 R4, RZ, RZ, R19 ;  /* 0x000000ffff047224 */ /* 0x000fe400078e0013 */
[----:B------:R-:W-:Y:S01]  /*6a10*/  IMAD.MOV.U32 R5, RZ, RZ, R23 ;  /* 0x000000ffff057224 */ /* 0x000fe200078e0017 */
[----:B-1----:R-:W-:Y:S06]  /*6a20*/  @!P1 BRA `(.L_x_173) ;  /* 0x0000000000289947 */ /* 0x002fec0003800000 */
[----:B------:R-:W-:Y:S02]  /*6a30*/  ULDC UR4, c[0x0][0x64c] ;  /* 0x0001930000047ab9 */ /* 0x000fe40000000800 */
[----:B------:R-:W-:-:S05]  /*6a40*/  IADD3 R5, P1, R19, UR4, RZ ;  /* 0x0000000413057c10 */ /* 0x000fca000ff3e0ff */
[----:B------:R-:W-:-:S04]  /*6a50*/  IMAD.X R23, RZ, RZ, R23, P1 ;  /* 0x000000ffff177224 */ /* 0x000fc800008e0617 */
[----:B------:R-:W-:-:S04]  /*6a60*/  IMAD.WIDE.U32 R6, R23, UR8, RZ ;  /* 0x0000000817067c25 */ /* 0x000fc8000f8e00ff */
[----:B------:R-:W-:-:S04]  /*6a70*/  IMAD.WIDE.U32 R6, P1, R5, UR9, R6 ;  /* 0x0000000905067c25 */ /* 0x000fc8000f820006 */
[----:B------:R-:W-:-:S04]  /*6a80*/  IMAD.WIDE.U32 R4, R5, UR8, RZ ;  /* 0x0000000805047c25 */ /* 0x000fc8000f8e00ff */
[----:B------:R-:W-:Y:S01]  /*6a90*/  IMAD.MOV.U32 R4, RZ, RZ, R7 ;  /* 0x000000ffff047224 */ /* 0x000fe200078e0007 */
[----:B------:R-:W-:Y:S01]  /*6aa0*/  IADD3 RZ, P3, R5, R6, RZ ;  /* 0x0000000605ff7210 */ /* 0x000fe20007f7e0ff */
[----:B------:R-:W-:-:S04]  /*6ab0*/  IMAD.X R5, RZ, RZ, RZ, P1 ;  /* 0x000000ffff057224 */ /* 0x000fc800008e06ff */
[----:B------:R-:W-:-:S08]  /*6ac0*/  IMAD.WIDE.U32.X R4, R23, UR9, R4, P3 ;  /* 0x0000000917047c25 */ /* 0x000fd000098e0404 */
.L_x_173:
[----:B------:R-:W-:Y:S01]  /*6ad0*/  ISETP.NE.AND P1, PT, R2, 0x1, PT ;  /* 0x000000010200780c */ /* 0x000fe20003f25270 */
[----:B------:R-:W-:Y:S01]  /*6ae0*/  ULDC UR4, c[0x0][0x648] ;  /* 0x0001920000047ab9 */ /* 0x000fe20000000800 */
[----:B------:R-:W-:Y:S01]  /*6af0*/  LOP3.LUT R20, R20, UR16, RZ, 0xc0, !PT ;  /* 0x0000001014147c12 */ /* 0x000fe2000f8ec0ff */
[----:B------:R-:W-:Y:S01]  /*6b00*/  IMAD.MOV R22, RZ, RZ, -R22 ;  /* 0x000000ffff167224 */ /* 0x000fe200078e0a16 */
[----:B------:R-:W-:Y:S01]  /*6b10*/  SHF.R.U64 R5, R4, UR4, R5 ;  /* 0x0000000404057c19 */ /* 0x000fe20008001205 */
[----:B------:R-:W-:Y:S01]  /*6b20*/  ULDC UR4, c[0x0][0x638] ;  /* 0x00018e0000047ab9 */ /* 0x000fe20000000800 */
[----:B------:R-:W-:Y:S01]  /*6b30*/  LOP3.LUT R6, R9, UR15, RZ, 0xc0, !PT ;  /* 0x0000000f09067c12 */ /* 0x000fe2000f8ec0ff */
[----:B------:R-:W-:Y:S02]  /*6b40*/  ULDC UR5, c[0x0][0x610] ;  /* 0x0001840000057ab9 */ /* 0x000fe40000000800 */
[----:B------:R-:W-:Y:S02]  /*6b50*/  IMAD.MOV R4, RZ, RZ, -R5 ;  /* 0x000000ffff047224 */ /* 0x000fe400078e0a05 */
[----:B------:R-:W-:-:S02]  /*6b60*/  IMAD R20, R5, UR17, R20 ;  /* 0x0000001105147c24 */ /* 0x000fc4000f8e0214 */
[----:B0-----:R-:W-:Y:S02]  /*6b70*/  @P1 IMAD R15, R21, R22, R14 ;  /* 0x00000016150f1224 */ /* 0x001fe400078e020e */
[----:B------:R-:W-:Y:S01]  /*6b80*/  IMAD R19, R4, UR4, R19 ;  /* 0x0000000404137c24 */ /* 0x000fe2000f8e0213 */
[----:B------:R-:W-:Y:S01]  /*6b90*/  ULDC UR4, c[0x0][0x600] ;  /* 0x0001800000047ab9 */ /* 0x000fe20000000800 */
[----:B------:R-:W-:Y:S02]  /*6ba0*/  IMAD R15, R20, UR5, R15 ;  /* 0x00000005140f7c24 */ /* 0x000fe4000f8e020f */
[----:B------:R-:W-:Y:S02]  /*6bb0*/  IMAD R6, R19, UR4, R6 ;  /* 0x0000000413067c24 */ /* 0x000fe4000f8e0206 */
[----:B------:R-:W-:-:S03]  /*6bc0*/  IMAD.MOV.U32 R4, RZ, RZ, 0x1 ;  /* 0x00000001ff047424 */ /* 0x000fc600078e00ff */
[----:B------:R-:W-:Y:S02]  /*6bd0*/  SEL R20, R6, R15, !P1 ;  /* 0x0000000f06147207 */ /* 0x000fe40004800000 */
[----:B------:R-:W-:-:S07]  /*6be0*/  SEL R19, R15, R6, !P1 ;  /* 0x000000060f137207 */ /* 0x000fce0004800000 */
.L_x_171:
[----:B------:R-:W-:Y:S05]  /*6bf0*/  BSYNC B1 ;  /* 0x0000000000017941 */ /* 0x000fea0003800000 */
.L_x_170:
[----:B------:R-:W-:-:S13]  /*6c00*/  LOP3.LUT P1, RZ, R4, 0xff, RZ, 0xc0, !PT ;  /* 0x000000ff04ff7812 */ /* 0x000fda000782c0ff */
[----:B------:R-:W-:Y:S05]  /*6c10*/  @P1 BRA `(.L_x_174) ;  /* 0xfffffff4004c1947 */ /* 0x000fea000383ffff */
[----:B------:R-:W-:Y:S05]  /*6c20*/  BSYNC B0 ;  /* 0x0000000000007941 */ /* 0x000fea0003800000 */
.L_x_162:
[----:B------:R-:W-:-:S03]  /*6c30*/  UMOV UR4, 0xffffffff ;  /* 0xffffffff00047882 */ /* 0x000fc60000000000 */
[----:B------:R-:W-:Y:S05]  /*6c40*/  BRA.DIV UR4, `(.L_x_175) ;  /* 0x0000000604847947 */ /* 0x000fea000b800000 */
[----:B------:R-:W-:-:S13]  /*6c50*/  ELECT P6, URZ, PT ;  /* 0x00000000003f782f */ /* 0x000fda00038c0000 */
.L_x_192:
[----:B------:R-:W-:Y:S04]  /*6c60*/  BSSY B0, `(.L_x_176) ;  /* 0x0000046000007945 */ /* 0x000fe80003800000 */
[----:B------:R-:W-:Y:S05]  /*6c70*/  @!P6 BRA `(.L_x_177) ;  /* 0x000000040010e947 */ /* 0x000fea0003800000 */
[----:B------:R-:W-:-:S04]  /*6c80*/  LOP3.LUT R18, R18, 0x2, RZ, 0xfc, !PT ;  /* 0x0000000212127812 */ /* 0x000fc800078efcff */
[----:B------:R-:W-:-:S13]  /*6c90*/  ISETP.NE.AND P0, PT, R18, 0x3, PT ;  /* 0x000000031200780c */ /* 0x000fda0003f05270 */
[----:B------:R-:W-:Y:S05]  /*6ca0*/  @!P0 BRA `(.L_x_178) ;  /* 0x0000000000048947 */ /* 0x000fea0003800000 */
[----:B------:R-:W-:Y:S01]  /*6cb0*/  BPT.TRAP 0x1 ;  /* 0x000000040000795c */ /* 0x000fe20000300000 */
.L_x_178:
[----:B------:R-:W0:Y:S01]  /*6cc0*/  S2R R3, SR_CgaCtaId ;  /* 0x0000000000037919 */ /* 0x000e220000008800 */
[----:B------:R-:W-:-:S04]  /*6cd0*/  MOV R2, 0x400 ;  /* 0x0000040000027802 */ /* 0x000fc80000000f00 */
[----:B0-----:R-:W-:Y:S02]  /*6ce0*/  LEA R3, R3, R2, 0x18 ;  /* 0x0000000203037211 */ /* 0x001fe400078ec0ff */
[----:B------:R-:W-:-:S03]  /*6cf0*/  SHF.L.U32 R2, R0, 0x1f, RZ ;  /* 0x0000001f00027819 */ /* 0x000fc600000006ff */
[----:B------:R-:W-:-:S04]  /*6d00*/  VIADD R3, R3, 0x38 ;  /* 0x0000003803037836 */ /* 0x000fc80000000000 */
[C---:B------:R-:W-:Y:S02]  /*6d10*/  IMAD R7, R12.reuse, 0x8, R3 ;  /* 0x000000080c077824 */ /* 0x040fe400078e0203 */
[----:B------:R-:W-:Y:S02]  /*6d20*/  VIADD R12, R12, 0x1 ;  /* 0x000000010c0c7836 */ /* 0x000fe40000000000 */
[----:B------:R-:W0:Y:S03]  /*6d30*/  SYNCS.PHASECHK.TRANS64.TRYWAIT P0, [R7+URZ], R2 ;  /* 0x00000002070075a7 */ /* 0x000e26000800017f */
[----:B------:R-:W-:-:S04]  /*6d40*/  ISETP.NE.AND P1, PT, R12, 0x7, PT ;  /* 0x000000070c00780c */ /* 0x000fc80003f25270 */
[----:B------:R-:W-:Y:S02]  /*6d50*/  SEL R5, RZ, 0x1, P1 ;  /* 0x00000001ff057807 */ /* 0x000fe40000800000 */
[----:B------:R-:W-:Y:S02]  /*6d60*/  SEL R12, R12, RZ, P1 ;  /* 0x000000ff0c0c7207 */ /* 0x000fe40000800000 */
[----:B------:R-:W-:-:S03]  /*6d70*/  LOP3.LUT R5, R0, R5, RZ, 0x3c, !PT ;  /* 0x0000000500057212 */ /* 0x000fc600078e3cff */
[----:B------:R-:W-:Y:S01]  /*6d80*/  IMAD R9, R12, 0x8, R3 ;  /* 0x000000080c097824 */ /* 0x000fe200078e0203 */
[----:B------:R-:W-:Y:S01]  /*6d90*/  SHF.L.U32 R4, R5, 0x1f, RZ ;  /* 0x0000001f05047819 */ /* 0x000fe200000006ff */
[----:B0-----:R-:W-:Y:S06]  /*6da0*/  @!P0 BRA `(.L_x_179) ;  /* 0x00000004004c8947 */ /* 0x001fec0003800000 */
.L_x_193:
[----:B------:R-:W1:Y:S01]  /*6db0*/  SYNCS.PHASECHK.TRANS64.TRYWAIT P0, [R9+URZ], R4 ;  /* 0x00000004090075a7 */ /* 0x000e62000800017f */
[----:B------:R-:W-:-:S05]  /*6dc0*/  VIADD R0, R12, 0x1 ;  /* 0x000000010c007836 */ /* 0x000fca0000000000 */
[----:B------:R-:W-:-:S04]  /*6dd0*/  ISETP.NE.AND P1, PT, R0, 0x7, PT ;  /* 0x000000070000780c */ /* 0x000fc80003f25270 */
[----:B0-----:R-:W-:Y:S02]  /*6de0*/  SEL R2, RZ, 0x1, P1 ;  /* 0x00000001ff027807 */ /* 0x001fe40000800000 */
[----:B------:R-:W-:Y:S02]  /*6df0*/  SEL R0, R0, RZ, P1 ;  /* 0x000000ff00007207 */ /* 0x000fe40000800000 */
[----:B------:R-:W-:-:S03]  /*6e00*/  LOP3.LUT R7, R5, R2, RZ, 0x3c, !PT ;  /* 0x0000000205077212 */ /* 0x000fc600078e3cff */
[----:B------:R-:W-:Y:S01]  /*6e10*/  IMAD R6, R0, 0x8, R3 ;  /* 0x0000000800067824 */ /* 0x000fe200078e0203 */
[----:B------:R-:W-:Y:S01]  /*6e20*/  SHF.L.U32 R5, R7, 0x1f, RZ ;  /* 0x0000001f07057819 */ /* 0x000fe200000006ff */
[----:B-1----:R-:W-:Y:S06]  /*6e30*/  @!P0 BRA `(.L_x_180) ;  /* 0x00000004003c8947 */ /* 0x002fec0003800000 */
.L_x_194:
[----:B------:R-:W1:Y:S01]  /*6e40*/  SYNCS.PHASECHK.TRANS64.TRYWAIT P0, [R6+URZ], R5 ;  /* 0x00000005060075a7 */ /* 0x000e62000800017f */
[----:B------:R-:W-:-:S05]  /*6e50*/  VIADD R0, R0, 0x1 ;  /* 0x0000000100007836 */ /* 0x000fca0000000000 */
[----:B------:R-:W-:-:S04]  /*6e60*/  ISETP.NE.AND P1, PT, R0, 0x7, PT ;  /* 0x000000070000780c */ /* 0x000fc80003f25270 */
[----:B------:R-:W-:Y:S02]  /*6e70*/  SEL R2, RZ, 0x1, P1 ;  /* 0x00000001ff027807 */ /* 0x000fe40000800000 */
[----:B------:R-:W-:Y:S02]  /*6e80*/  SEL R0, R0, RZ, P1 ;  /* 0x000000ff00007207 */ /* 0x000fe40000800000 */
[----:B------:R-:W-:-:S03]  /*6e90*/  LOP3.LUT R7, R7, R2, RZ, 0x3c, !PT ;  /* 0x0000000207077212 */ /* 0x000fc600078e3cff */
[----:B0-----:R-:W-:Y:S01]  /*6ea0*/  IMAD R9, R0, 0x8, R3 ;  /* 0x0000000800097824 */ /* 0x001fe200078e0203 */
[----:B------:R-:W-:Y:S01]  /*6eb0*/  SHF.L.U32 R4, R7, 0x1f, RZ ;  /* 0x0000001f07047819 */ /* 0x000fe200000006ff */
[----:B-1----:R-:W-:Y:S06]  /*6ec0*/  @!P0 BRA `(.L_x_181) ;  /* 0x00000004002c8947 */ /* 0x002fec0003800000 */
.L_x_195:
        /* <DEDUP_REMOVED lines=9> */
.L_x_196:
        /* <DEDUP_REMOVED lines=9> */
.L_x_197:
[----:B------:R-:W1:Y:S01]  /*6ff0*/  SYNCS.PHASECHK.TRANS64.TRYWAIT P0, [R9+URZ], R4 ;  /* 0x00000004090075a7 */ /* 0x000e62000800017f */
[----:B------:R-:W-:-:S05]  /*7000*/  VIADD R0, R0, 0x1 ;  /* 0x0000000100007836 */ /* 0x000fca0000000000 */
[----:B------:R-:W-:-:S04]  /*7010*/  ISETP.NE.AND P1, PT, R0, 0x7, PT ;  /* 0x000000070000780c */ /* 0x000fc80003f25270 */
[----:B------:R-:W-:Y:S02]  /*7020*/  SEL R2, RZ, 0x1, P1 ;  /* 0x00000001ff027807 */ /* 0x000fe40000800000 */
[----:B------:R-:W-:Y:S02]  /*7030*/  SEL R0, R0, RZ, P1 ;  /* 0x000000ff00007207 */ /* 0x000fe40000800000 */
[----:B------:R-:W-:Y:S01]  /*7040*/  LOP3.LUT R2, R7, R2, RZ, 0x3c, !PT ;  /* 0x0000000207027212 */ /* 0x000fe200078e3cff */
[----:B-1----:R-:W-:Y:S06]  /*7050*/  @!P0 BRA `(.L_x_184) ;  /* 0x0000000400048947 */ /* 0x002fec0003800000 */
.L_x_198:
[----:B------:R-:W-:Y:S01]  /*7060*/  IMAD R3, R0, 0x8, R3 ;  /* 0x0000000800037824 */ /* 0x000fe200078e0203 */
[----:B------:R-:W-:-:S07]  /*7070*/  SHF.L.U32 R0, R2, 0x1f, RZ ;  /* 0x0000001f02007819 */ /* 0x000fce00000006ff */
.L_x_185:
[----:B--2---:R2:W3:Y:S02]  /*7080*/  SYNCS.PHASECHK.TRANS64.TRYWAIT P0, [R3+URZ], R0 ;  /* 0x00000000030075a7 */ /* 0x0044e4000800017f */
[----:B---3--:R-:W-:Y:S05]  /*7090*/  @!P0 NANOSLEEP.SYNCS 0x989680 ;  /* 0x009896800000895d */ /* 0x008fea0003900000 */
[----:B------:R-:W3:Y:S02]  /*70a0*/  @!P0 SYNCS.PHASECHK.TRANS64 P0, [R3+URZ], R0 ;  /* 0x00000000030085a7 */ /* 0x000ee4000800007f */
[----:B---3--:R-:W-:Y:S05]  /*70b0*/  @!P0 BRA `(.L_x_185) ;  /* 0xfffffffc00f08947 */ /* 0x008fea000383ffff */
.L_x_177:
[----:B------:R-:W-:Y:S05]  /*70c0*/  BSYNC B0 ;  /* 0x0000000000007941 */ /* 0x000fea0003800000 */
.L_x_176:
[----:B------:R-:W-:Y:S05]  /*70d0*/  EXIT ;  /* 0x000000000000794d */ /* 0x000fea0003800000 */
.L_x_17:
[----:B-1----:R1:W2:Y:S02]  /*70e0*/  SYNCS.PHASECHK.TRANS64.TRYWAIT P1, [R3+URZ], R0 ;  /* 0x00000000030075a7 */ /* 0x0022a4000802017f */
[----:B--2---:R-:W-:Y:S05]  /*70f0*/  @!P1 NANOSLEEP.SYNCS 0x989680 ;  /* 0x009896800000995d */ /* 0x004fea0003900000 */
[----:B------:R-:W2:Y:S02]  /*7100*/  @!P1 SYNCS.PHASECHK.TRANS64 P1, [R3+URZ], R0 ;  /* 0x00000000030095a7 */ /* 0x000ea4000802007f */
[----:B--2---:R-:W-:Y:S05]  /*7110*/  @!P1 BRA `(.L_x_17) ;  /* 0xfffffffc00f09947 */ /* 0x004fea000383ffff */
[----:B------:R-:W-:Y:S05]  /*7120*/  BRA `(.L_x_16) ;  /* 0xffffffa000f87947 */ /* 0x000fea000383ffff */
.L_x_22:
[----:B-1----:R-:W-:-:S04]  /*7130*/  IMAD.U32 R4, RZ, RZ, UR7 ;  /* 0x00000007ff047e24 */ /* 0x002fc8000f8e00ff */
[----:B------:R1:W2:Y:S03]  /*7140*/  SYNCS.PHASECHK.TRANS64.TRYWAIT P1, [R4+URZ], R3 ;  /* 0x00000003040075a7 */ /* 0x0002a6000802017f */
[----:B--2---:R-:W-:Y:S05]  /*7150*/  @!P1 NANOSLEEP.SYNCS 0x989680 ;  /* 0x009896800000995d */ /* 0x004fea0003900000 */
[----:B------:R-:W2:Y:S02]  /*7160*/  @!P1 SYNCS.PHASECHK.TRANS64 P1, [R4+URZ], R3 ;  /* 0x00000003040095a7 */ /* 0x000ea4000802007f */
[----:B--2---:R-:W-:Y:S05]  /*7170*/  @!P1 BRA `(.L_x_22) ;  /* 0xfffffffc00ec9947 */ /* 0x004fea000383ffff */
[----:B------:R-:W-:Y:S05]  /*7180*/  BRA `(.L_x_21) ;  /* 0xffffffa400c47947 */ /* 0x000fea000383ffff */
.L_x_163:
[----:B------:R-:W-:Y:S01]  /*7190*/  BSSY B1, `(.L_x_186) ;  /* 0x0000006000017945 */ /* 0x000fe20003800000 */
[----:B------:R-:W-:-:S07]  /*71a0*/  IMAD.MOV.U32 R15, RZ, RZ, -0x1 ;  /* 0xffffffffff0f7424 */ /* 0x000fce00078e00ff */
[----:B------:R-:W-:Y:S05]  /*71b0*/  WARPSYNC.COLLECTIVE R15, `(.L_x_187) ;  /* 0x000000000f0c7348 */ /* 0x000fea0003c00000 */
[----:B------:R-:W-:Y:S02]  /*71c0*/  ELECT P6, UR62, PT ;  /* 0x00000000003e782f */ /* 0x000fe400038c0000 */
[----:B------:R-:W-:Y:S01]  /*71d0*/  MOV R14, UR62 ;  /* 0x0000003e000e7c02 */ /* 0x000fe20008000f00 */
[----:B------:R-:W-:Y:S10]  /*71e0*/  ENDCOLLECTIVE ;  /* 0x000000000000791b */ /* 0x000ff40003800000 */
.L_x_187:
[----:B------:R-:W-:Y:S05]  /*71f0*/  BSYNC B1 ;  /* 0x0000000000017941 */ /* 0x000fea0003800000 */
.L_x_186:
[----:B------:R-:W-:Y:S05]  /*7200*/  BRA `(.L_x_188) ;  /* 0xffffffec00dc7947 */ /* 0x000fea000383ffff */
.L_x_166:
[----:B0-----:R0:W1:Y:S02]  /*7210*/  SYNCS.PHASECHK.TRANS64.TRYWAIT P1, [R14+URZ+0x38], R7 ;  /* 0x000038070e0075a7 */ /* 0x001064000802017f */
[----:B-1----:R-:W-:Y:S05]  /*7220*/  @!P1 NANOSLEEP.SYNCS 0x989680 ;  /* 0x009896800000995d */ /* 0x002fea0003900000 */
[----:B------:R-:W1:Y:S02]  /*7230*/  @!P1 SYNCS.PHASECHK.TRANS64 P1, [R14+URZ+0x38], R7 ;  /* 0x000038070e0095a7 */ /* 0x000e64000802007f */
[----:B-1----:R-:W-:Y:S05]  /*7240*/  @!P1 BRA `(.L_x_166) ;  /* 0xfffffffc00f09947 */ /* 0x002fea000383ffff */
[----:B------:R-:W-:Y:S05]  /*7250*/  BRA `(.L_x_189) ;  /* 0xfffffff000107947 */ /* 0x000fea000383ffff */
.L_x_175:
[----:B------:R-:W-:Y:S01]  /*7260*/  BSSY B0, `(.L_x_190) ;  /* 0x0000006000007945 */ /* 0x000fe20003800000 */
[----:B------:R-:W-:-:S07]  /*7270*/  IMAD.MOV.U32 R15, RZ, RZ, -0x1 ;  /* 0xffffffffff0f7424 */ /* 0x000fce00078e00ff */
[----:B------:R-:W-:Y:S05]  /*7280*/  WARPSYNC.COLLECTIVE R15, `(.L_x_191) ;  /* 0x000000000f0c7348 */ /* 0x000fea0003c00000 */
[----:B------:R-:W-:Y:S02]  /*7290*/  ELECT P6, UR62, PT ;  /* 0x00000000003e782f */ /* 0x000fe400038c0000 */
[----:B------:R-:W-:Y:S01]  /*72a0*/  MOV R14, UR62 ;  /* 0x0000003e000e7c02 */ /* 0x000fe20008000f00 */
[----:B------:R-:W-:Y:S10]  /*72b0*/  ENDCOLLECTIVE ;  /* 0x000000000000791b */ /* 0x000ff40003800000 */
.L_x_191:
[----:B------:R-:W-:Y:S05]  /*72c0*/  BSYNC B0 ;  /* 0x0000000000007941 */ /* 0x000fea0003800000 */
.L_x_190:
[----:B------:R-:W-:Y:S05]  /*72d0*/  BRA `(.L_x_192) ;  /* 0xfffffff800607947 */ /* 0x000fea000383ffff */
.L_x_179:
[----:B0-----:R0:W1:Y:S02]  /*72e0*/  SYNCS.PHASECHK.TRANS64.TRYWAIT P0, [R7+URZ], R2 ;  /* 0x00000002070075a7 */ /* 0x001064000800017f */
[----:B-1----:R-:W-:Y:S05]  /*72f0*/  @!P0 NANOSLEEP.SYNCS 0x989680 ;  /* 0x009896800000895d */ /* 0x002fea0003900000 */
[----:B------:R-:W1:Y:S02]  /*7300*/  @!P0 SYNCS.PHASECHK.TRANS64 P0, [R7+URZ], R2 ;  /* 0x00000002070085a7 */ /* 0x000e64000800007f */
[----:B-1----:R-:W-:Y:S05]  /*7310*/  @!P0 BRA `(.L_x_179) ;  /* 0xfffffffc00f08947 */ /* 0x002fea000383ffff */
[----:B------:R-:W-:Y:S05]  /*7320*/  BRA `(.L_x_193) ;  /* 0xfffffff800a07947 */ /* 0x000fea000383ffff */
.L_x_180:
[----:B0-----:R0:W1:Y:S02]  /*7330*/  SYNCS.PHASECHK.TRANS64.TRYWAIT P0, [R9+URZ], R4 ;  /* 0x00000004090075a7 */ /* 0x001064000800017f */
[----:B-1----:R-:W-:Y:S05]  /*7340*/  @!P0 NANOSLEEP.SYNCS 0x989680 ;  /* 0x009896800000895d */ /* 0x002fea0003900000 */
[----:B------:R-:W1:Y:S02]  /*7350*/  @!P0 SYNCS.PHASECHK.TRANS64 P0, [R9+URZ], R4 ;  /* 0x00000004090085a7 */ /* 0x000e64000800007f */
[----:B-1----:R-:W-:Y:S05]  /*7360*/  @!P0 BRA `(.L_x_180) ;  /* 0xfffffffc00f08947 */ /* 0x002fea000383ffff */
[----:B------:R-:W-:Y:S05]  /*7370*/  BRA `(.L_x_194) ;  /* 0xfffffff800b07947 */ /* 0x000fea000383ffff */
.L_x_181:
[----:B0-----:R0:W1:Y:S02]  /*7380*/  SYNCS.PHASECHK.TRANS64.TRYWAIT P0, [R6+URZ], R5 ;  /* 0x00000005060075a7 */ /* 0x001064000800017f */
[----:B-1----:R-:W-:Y:S05]  /*7390*/  @!P0 NANOSLEEP.SYNCS 0x989680 ;  /* 0x009896800000895d */ /* 0x002fea0003900000 */
[----:B------:R-:W1:Y:S02]  /*73a0*/  @!P0 SYNCS.PHASECHK.TRANS64 P0, [R6+URZ], R5 ;  /* 0x00000005060085a7 */ /* 0x000e64000800007f */
[----:B-1----:R-:W-:Y:S05]  /*73b0*/  @!P0 BRA `(.L_x_181) ;  /* 0xfffffffc00f08947 */ /* 0x002fea000383ffff */
[----:B------:R-:W-:Y:S05]  /*73c0*/  BRA `(.L_x_195) ;  /* 0xfffffff800c07947 */ /* 0x000fea000383ffff */
.L_x_182:
[----:B0-----:R0:W1:Y:S02]  /*73d0*/  SYNCS.PHASECHK.TRANS64.TRYWAIT P0, [R9+URZ], R4 ;  /* 0x00000004090075a7 */ /* 0x001064000800017f */
[----:B-1----:R-:W-:Y:S05]  /*73e0*/  @!P0 NANOSLEEP.SYNCS 0x989680 ;  /* 0x009896800000895d */ /* 0x002fea0003900000 */
[----:B------:R-:W1:Y:S02]  /*73f0*/  @!P0 SYNCS.PHASECHK.TRANS64 P0, [R9+URZ], R4 ;  /* 0x00000004090085a7 */ /* 0x000e64000800007f */
[----:B-1----:R-:W-:Y:S05]  /*7400*/  @!P0 BRA `(.L_x_182) ;  /* 0xfffffffc00f08947 */ /* 0x002fea000383ffff */
[----:B------:R-:W-:Y:S05]  /*7410*/  BRA `(.L_x_196) ;  /* 0xfffffff800d07947 */ /* 0x000fea000383ffff */
.L_x_183:
[----:B0-----:R0:W1:Y:S02]  /*7420*/  SYNCS.PHASECHK.TRANS64.TRYWAIT P0, [R6+URZ], R5 ;  /* 0x00000005060075a7 */ /* 0x001064000800017f */
[----:B-1----:R-:W-:Y:S05]  /*7430*/  @!P0 NANOSLEEP.SYNCS 0x989680 ;  /* 0x009896800000895d */ /* 0x002fea0003900000 */
[----:B------:R-:W1:Y:S02]  /*7440*/  @!P0 SYNCS.PHASECHK.TRANS64 P0, [R6+URZ], R5 ;  /* 0x00000005060085a7 */ /* 0x000e64000800007f */
[----:B-1----:R-:W-:Y:S05]  /*7450*/  @!P0 BRA `(.L_x_183) ;  /* 0xfffffffc00f08947 */ /* 0x002fea000383ffff */
[----:B------:R-:W-:Y:S05]  /*7460*/  BRA `(.L_x_197) ;  /* 0xfffffff800e07947 */ /* 0x000fea000383ffff */
.L_x_184:
[----:B-1----:R1:W2:Y:S02]  /*7470*/  SYNCS.PHASECHK.TRANS64.TRYWAIT P0, [R9+URZ], R4 ;  /* 0x00000004090075a7 */ /* 0x0022a4000800017f */
[----:B--2---:R-:W-:Y:S05]  /*7480*/  @!P0 NANOSLEEP.SYNCS 0x989680 ;  /* 0x009896800000895d */ /* 0x004fea0003900000 */
[----:B------:R-:W2:Y:S02]  /*7490*/  @!P0 SYNCS.PHASECHK.TRANS64 P0, [R9+URZ], R4 ;  /* 0x00000004090085a7 */ /* 0x000ea4000800007f */
[----:B--2---:R-:W-:Y:S05]  /*74a0*/  @!P0 BRA `(.L_x_184) ;  /* 0xfffffffc00f08947 */ /* 0x004fea000383ffff */
[----:B------:R-:W-:Y:S05]  /*74b0*/  BRA `(.L_x_198) ;  /* 0xfffffff800e87947 */ /* 0x000fea000383ffff */
.L_x_199:
[----:B------:R-:W-:-:S00]  /*74c0*/  BRA `(.L_x_199) ;  /* 0xfffffffc00fc7947 */ /* 0x000fc0000383ffff */
[----:B------:R-:W-:-:S00]  /*74d0*/  NOP ;  /* 0x0000000000007918 */ /* 0x000fc00000000000 */
        /* <DEDUP_REMOVED lines=10> */
.L_x_200:


//--------------------- .nv.global.init           --------------------------
	.section	.nv.global.init,"aw",@progbits
.nv.global.init:
	.type		$str$22,@object
	.size		$str$22,($str$23 - $str$22)
$str$22:
        /*0000*/ 	.byte	0x6b, 0x5f, 0x74, 0x69, 0x6c, 0x65, 0x5f, 0x63, 0x6f, 0x75, 0x6e, 0x74, 0x20, 0x3e, 0x3d, 0x20
        /*0010*/ 	.byte	0x31, 0x00
	.type		$str$23,@object
	.size		$str$23,(__unnamed_1 - $str$23)
$str$23:
        /*0012*/ 	.byte	0x2f, 0x74, 0x6d, 0x70, 0x2f, 0x63, 0x75, 0x74, 0x6c, 0x61, 0x73, 0x73, 0x5f, 0x73, 0x77, 0x65
        /*0022*/ 	.byte	0x65, 0x70, 0x5f, 0x73, 0x72, 0x63, 0x2f, 0x69, 0x6e, 0x63, 0x6c, 0x75, 0x64, 0x65, 0x2f, 0x63
        /*0032*/ 	.byte	0x75, 0x74, 0x6c, 0x61, 0x73, 0x73, 0x2f, 0x67, 0x65, 0x6d, 0x6d, 0x2f, 0x63, 0x6f, 0x6c, 0x6c
        /*0042*/ 	.byte	0x65, 0x63, 0x74, 0x69, 0x76, 0x65, 0x2f, 0x73, 0x6d, 0x39, 0x30, 0x5f, 0x6d, 0x6d, 0x61, 0x5f
        /*0052*/ 	.byte	0x74, 0x6d, 0x61, 0x5f, 0x67, 0x6d, 0x6d, 0x61, 0x5f, 0x73, 0x73, 0x5f, 0x77, 0x61, 0x72, 0x70
        /*0062*/ 	.byte	0x73, 0x70, 0x65, 0x63, 0x69, 0x61, 0x6c, 0x69, 0x7a, 0x65, 0x64, 0x2e, 0x68, 0x70, 0x70, 0x00
	.type		__unnamed_1,@object
	.size		__unnamed_1,(.L_0 - __unnamed_1)
__unnamed_1:
        /*0072*/ 	.byte	0x76, 0x6f, 0x69, 0x64, 0x20, 0x63, 0x75, 0x74, 0x6c, 0x61, 0x73, 0x73, 0x3a, 0x3a, 0x67, 0x65
        /* <DEDUP_REMOVED lines=175> */
        /*0b72*/ 	.byte	0x79, 0x5d, 0x00
.L_0:


//--------------------- .nv.shared._ZN7cutlass13device_kernelINS_4gemm6kernel13GemmUniversalIN4cute5tupleIJiiiiEEENS1_10collective13CollectiveMmaINS1_34MainloopSm90TmaGmmaWarpSpecializedILi7ENS5_IJNS4_1CILi1EEESB_SB_EEENS1_35KernelTmaWarpSpecializedCooperativeEEENS5_IJNSA_ILi128EEESF_NSA_ILi32EEEEEEfNS5_IJlSB_lEEEfSI_NS4_8TiledMMAINS4_8MMA_AtomIJNS4_4SM904GMMA30MMA_64x128x8_F32TF32TF32_SS_TNILNSM_7ScaleInE1ELSO_1EEEEEENS4_6LayoutINS5_IJNSA_ILi2EEESB_SB_EEENS5_IJSB_NSA_ILi0EEESU_EEEEENS5_IJNS4_10UnderscoreESX_SX_EEEEENS4_13SM90_TMA_LOADENS4_14ComposedLayoutINS4_7SwizzleILi3ELi4ELi3EEENS4_18smem_ptr_flag_bitsILi32EEENSR_INS5_IJNSA_ILi8EEESG_EEENS5_IJSG_SB_EEEEEEEvNS4_8identityES10_S1A_vS1B_EENS_8epilogue10collective6detail29Sm90TmaWarpSpecializedAdapterINS1E_15DefaultEpilogueIfSI_SI_NS1D_6thread17LinearCombinationIfLi1EffLNS1I_9ScaleType4KindE0ELNS_15FloatRoundStyleE2EfEENS1_15EpilogueDefaultEEEEEvvEEEEvNT_6ParamsE --------------------------
	.section	.nv.shared._ZN7cutlass13device_kernelINS_4gemm6kernel13GemmUniversalIN4cute5tupleIJiiiiEEENS1_10collective13CollectiveMmaINS1_34MainloopSm90TmaGmmaWarpSpecializedILi7ENS5_IJNS4_1CILi1EEESB_SB_EEENS1_35KernelTmaWarpSpecializedCooperativeEEENS5_IJNSA_ILi128EEESF_NSA_ILi32EEEEEEfNS5_IJlSB_lEEEfSI_NS4_8TiledMMAINS4_8MMA_AtomIJNS4_4SM904GMMA30MMA_64x128x8_F32TF32TF32_SS_TNILNSM_7ScaleInE1ELSO_1EEEEEENS4_6LayoutINS5_IJNSA_ILi2EEESB_SB_EEENS5_IJSB_NSA_ILi0EEESU_EEEEENS5_IJNS4_10UnderscoreESX_SX_EEEEENS4_13SM90_TMA_LOADENS4_14ComposedLayoutINS4_7SwizzleILi3ELi4ELi3EEENS4_18smem_ptr_flag_bitsILi32EEENSR_INS5_IJNSA_ILi8EEESG_EEENS5_IJSG_SB_EEEEEEEvNS4_8identityES10_S1A_vS1B_EENS_8epilogue10collective6detail29Sm90TmaWarpSpecializedAdapterINS1E_15DefaultEpilogueIfSI_SI_NS1D_6thread17LinearCombinationIfLi1EffLNS1I_9ScaleType4KindE0ELNS_15FloatRoundStyleE2EfEENS1_15EpilogueDefaultEEEEEvvEEEEvNT_6ParamsE,"aw",@nobits
	.sectionflags	@""
	.align	16
	.zero		1024


//--------------------- .nv.shared.reserved.0     --------------------------
	.section	.nv.shared.reserved.0,"aw",@nobits
	.weak		__nv_reservedSMEM_offset_0_alias
	.size		__nv_reservedSMEM_offset_0_alias, 0, 0
	.other		__nv_reservedSMEM_offset_0_alias,@"STO_CUDA_RESERVED_SHARED STV_DEFAULT"
__nv_reservedSMEM_offset_0_alias:
	.zero		0


//--------------------- .nv.global                --------------------------
	.section	.nv.global,"aw",@nobits
.nv.global:
	.type		_ZN40_INTERNAL_c01f800e_4_k_cu_4c509a0c_211934cute1_E,@object
	.size		_ZN40_INTERNAL_c01f800e_4_k_cu_4c509a0c_211934cute1_E,(_ZN40_INTERNAL_c01f800e_4_k_cu_4c509a0c_211934cuda3std3__45__cpo6cbeginE - _ZN40_INTERNAL_c01f800e_4_k_cu_4c509a0c_211934cute1_E)
_ZN40_INTERNAL_c01f800e_4_k_cu_4c509a0c_211934cute1_E:
	.zero		1
	.type		_ZN40_INTERNAL_c01f800e_4_k_cu_4c509a0c_211934cuda3std3__45__cpo6cbeginE,@object
	.size		_ZN40_INTERNAL_c01f800e_4_k_cu_4c509a0c_211934cuda3std3__45__cpo6cbeginE,(_ZN40_INTERNAL_c01f800e_4_k_cu_4c509a0c_211934cuda3std3__48in_placeE - _ZN40_INTERNAL_c01f800e_4_k_cu_4c509a0c_211934cuda3std3__45__cpo6cbeginE)
_ZN40_INTERNAL_c01f800e_4_k_cu_4c509a0c_211934cuda3std3__45__cpo6cbeginE:
	.zero		1
	.type		_ZN40_INTERNAL_c01f800e_4_k_cu_4c509a0c_211934cuda3std3__48in_placeE,@object
	.size		_ZN40_INTERNAL_c01f800e_4_k_cu_4c509a0c_211934cuda3std3__48in_placeE,(_ZN40_INTERNAL_c01f800e_4_k_cu_4c509a0c_211934cuda3std6ranges3__45__cpo9iter_moveE - _ZN40_INTERNAL_c01f800e_4_k_cu_4c509a0c_211934cuda3std3__48in_placeE)
_ZN40_INTERNAL_c01f800e_4_k_cu_4c509a0c_211934cuda3std3__48in_placeE:
	.zero		1
	.type		_ZN40_INTERNAL_c01f800e_4_k_cu_4c509a0c_211934cuda3std6ranges3__45__cpo9iter_moveE,@object
	.size		_ZN40_INTERNAL_c01f800e_4_k_cu_4c509a0c_211934cuda3std6ranges3__45__cpo9iter_moveE,(_ZN40_INTERNAL_c01f800e_4_k_cu_4c509a0c_211934cuda3std3__45__cpo5beginE - _ZN40_INTERNAL_c01f800e_4_k_cu_4c509a0c_211934cuda3std6ranges3__45__cpo9iter_moveE)
_ZN40_INTERNAL_c01f800e_4_k_cu_4c509a0c_211934cuda3std6ranges3__45__cpo9iter_moveE:
	.zero		1
	.type		_ZN40_INTERNAL_c01f800e_4_k_cu_4c509a0c_211934cuda3std3__45__cpo5beginE,@object
	.size		_ZN40_INTERNAL_c01f800e_4_k_cu_4c509a0c_211934cuda3std3__45__cpo5beginE,(_ZN40_INTERNAL_c01f800e_4_k_cu_4c509a0c_211934cuda3std3__442_GLOBAL__N__c01f800e_4_k_cu_4c509a0c_211936ignoreE - _ZN40_INTERNAL_c01f800e_4_k_cu_4c509a0c_211934cuda3std3__45__cpo5beginE)
_ZN40_INTERNAL_c01f800e_4_k_cu_4c509a0c_211934cuda3std3__45__cpo5beginE:
	.zero		1
	.type		_ZN40_INTERNAL_c01f800e_4_k_cu_4c509a0c_211934cuda3std3__442_GLOBAL__N__c01f800e_4_k_cu_4c509a0c_211936ignoreE,@object
	.size		_ZN40_INTERNAL_c01f800e_4_k_cu_4c509a0c_211934cuda3std3__442_GLOBAL__N__c01f800e_4_k_cu_4c509a0c_211936ignoreE,(_ZN40_INTERNAL_c01f800e_4_k_cu_4c509a0c_211934cute7productE - _ZN40_INTERNAL_c01f800e_4_k_cu_4c509a0c_211934cuda3std3__442_GLOBAL__N__c01f800e_4_k_cu_4c509a0c_211936ignoreE)
_ZN40_INTERNAL_c01f800e_4_k_cu_4c509a0c_211934cuda3std3__442_GLOBAL__N__c01f800e_4_k_cu_4c509a0c_211936ignoreE:
	.zero		1
	.type		_ZN40_INTERNAL_c01f800e_4_k_cu_4c509a0c_211934cute7productE,@object
	.size		_ZN40_INTERNAL_c01f800e_4_k_cu_4c509a0c_211934cute7productE,(_ZN40_INTERNAL_c01f800e_4_k_cu_4c509a0c_211934cuda3std3__45__cpo3endE - _ZN40_INTERNAL_c01f800e_4_k_cu_4c509a0c_211934cute7productE)
_ZN40_INTERNAL_c01f800e_4_k_cu_4c509a0c_211934cute7productE:
	.zero		1
	.type		_ZN40_INTERNAL_c01f800e_4_k_cu_4c509a0c_211934cuda3std3__45__cpo3endE,@object
	.size		_ZN40_INTERNAL_c01f800e_4_k_cu_4c509a0c_211934cuda3std3__45__cpo3endE,(_ZN40_INTERNAL_c01f800e_4_k_cu_4c509a0c_211934cuda3std3__419piecewise_constructE - _ZN40_INTERNAL_c01f800e_4_k_cu_4c509a0c_211934cuda3std3__45__cpo3endE)
_ZN40_INTERNAL_c01f800e_4_k_cu_4c509a0c_211934cuda3std3__45__cpo3endE:
	.zero		1
	.type		_ZN40_INTERNAL_c01f800e_4_k_cu_4c509a0c_211934cuda3std3__419piecewise_constructE,@object
	.size		_ZN40_INTERNAL_c01f800e_4_k_cu_4c509a0c_211934cuda3std3__419piecewise_constructE,(_ZN40_INTERNAL_c01f800e_4_k_cu_4c509a0c_211934cuda3std3__45__cpo4cendE - _ZN40_INTERNAL_c01f800e_4_k_cu_4c509a0c_211934cuda3std3__419piecewise_constructE)
_ZN40_INTERNAL_c01f800e_4_k_cu_4c509a0c_211934cuda3std3__419piecewise_constructE:
	.zero		1
	.type		_ZN40_INTERNAL_c01f800e_4_k_cu_4c509a0c_211934cuda3std3__45__cpo4cendE,@object
	.size		_ZN40_INTERNAL_c01f800e_4_k_cu_4c509a0c_211934cuda3std3__45__cpo4cendE,(_ZN40_INTERNAL_c01f800e_4_k_cu_4c509a0c_211934cuda3std6ranges3__45__cpo4swapE - _ZN40_INTERNAL_c01f800e_4_k_cu_4c509a0c_211934cuda3std3__45__cpo4cendE)
_ZN40_INTERNAL_c01f800e_4_k_cu_4c509a0c_211934cuda3std3__45__cpo4cendE:
	.zero		1
	.type		_ZN40_INTERNAL_c01f800e_4_k_cu_4c509a0c_211934cuda3std6ranges3__45__cpo4swapE,@object
	.size		_ZN40_INTERNAL_c01f800e_4_k_cu_4c509a0c_211934cuda3std6ranges3__45__cpo4swapE,(.L_8 - _ZN40_INTERNAL_c01f800e_4_k_cu_4c509a0c_211934cuda3std6ranges3__45__cpo4swapE)
_ZN40_INTERNAL_c01f800e_4_k_cu_4c509a0c_211934cuda3std6ranges3__45__cpo4swapE:
	.zero		1
.L_8:


//--------------------- .nv.constant0._ZN7cutlass13device_kernelINS_4gemm6kernel13GemmUniversalIN4cute5tupleIJiiiiEEENS1_10collective13CollectiveMmaINS1_34MainloopSm90TmaGmmaWarpSpecializedILi7ENS5_IJNS4_1CILi1EEESB_SB_EEENS1_35KernelTmaWarpSpecializedCooperativeEEENS5_IJNSA_ILi128EEESF_NSA_ILi32EEEEEEfNS5_IJlSB_lEEEfSI_NS4_8TiledMMAINS4_8MMA_AtomIJNS4_4SM904GMMA30MMA_64x128x8_F32TF32TF32_SS_TNILNSM_7ScaleInE1ELSO_1EEEEEENS4_6LayoutINS5_IJNSA_ILi2EEESB_SB_EEENS5_IJSB_NSA_ILi0EEESU_EEEEENS5_IJNS4_10UnderscoreESX_SX_EEEEENS4_13SM90_TMA_LOADENS4_14ComposedLayoutINS4_7SwizzleILi3ELi4ELi3EEENS4_18smem_ptr_flag_bitsILi32EEENSR_INS5_IJNSA_ILi8EEESG_EEENS5_IJSG_SB_EEEEEEEvNS4_8identityES10_S1A_vS1B_EENS_8epilogue10collective6detail29Sm90TmaWarpSpecializedAdapterINS1E_15DefaultEpilogueIfSI_SI_NS1D_6thread17LinearCombinationIfLi1EffLNS1I_9ScaleType4KindE0ELNS_15FloatRoundStyleE2EfEENS1_15EpilogueDefaultEEEEEvvEEEEvNT_6ParamsE --------------------------
	.section	.nv.constant0._ZN7cutlass13device_kernelINS_4gemm6kernel13GemmUniversalIN4cute5tupleIJiiiiEEENS1_10collective13CollectiveMmaINS1_34MainloopSm90TmaGmmaWarpSpecializedILi7ENS5_IJNS4_1CILi1EEESB_SB_EEENS1_35KernelTmaWarpSpecializedCooperativeEEENS5_IJNSA_ILi128EEESF_NSA_ILi32EEEEEEfNS5_IJlSB_lEEEfSI_NS4_8TiledMMAINS4_8MMA_AtomIJNS4_4SM904GMMA30MMA_64x128x8_F32TF32TF32_SS_TNILNSM_7ScaleInE1ELSO_1EEEEEENS4_6LayoutINS5_IJNSA_ILi2EEESB_SB_EEENS5_IJSB_NSA_ILi0EEESU_EEEEENS5_IJNS4_10UnderscoreESX_SX_EEEEENS4_13SM90_TMA_LOADENS4_14ComposedLayoutINS4_7SwizzleILi3ELi4ELi3EEENS4_18smem_ptr_flag_bitsILi32EEENSR_INS5_IJNSA_ILi8EEESG_EEENS5_IJSG_SB_EEEEEEEvNS4_8identityES10_S1A_vS1B_EENS_8epilogue10collective6detail29Sm90TmaWarpSpecializedAdapterINS1E_15DefaultEpilogueIfSI_SI_NS1D_6thread17LinearCombinationIfLi1EffLNS1I_9ScaleType4KindE0ELNS_15FloatRoundStyleE2EfEENS1_15EpilogueDefaultEEEEEvvEEEEvNT_6ParamsE,"a",@progbits
	.sectionflags	@""
	.align	4
.nv.constant0._ZN7cutlass13device_kernelINS_4gemm6kernel13GemmUniversalIN4cute5tupleIJiiiiEEENS1_10collective13CollectiveMmaINS1_34MainloopSm90TmaGmmaWarpSpecializedILi7ENS5_IJNS4_1CILi1EEESB_SB_EEENS1_35KernelTmaWarpSpecializedCooperativeEEENS5_IJNSA_ILi128EEESF_NSA_ILi32EEEEEEfNS5_IJlSB_lEEEfSI_NS4_8TiledMMAINS4_8MMA_AtomIJNS4_4SM904GMMA30MMA_64x128x8_F32TF32TF32_SS_TNILNSM_7ScaleInE1ELSO_1EEEEEENS4_6LayoutINS5_IJNSA_ILi2EEESB_SB_EEENS5_IJSB_NSA_ILi0EEESU_EEEEENS5_IJNS4_10UnderscoreESX_SX_EEEEENS4_13SM90_TMA_LOADENS4_14ComposedLayoutINS4_7SwizzleILi3ELi4ELi3EEENS4_18smem_ptr_flag_bitsILi32EEENSR_INS5_IJNSA_ILi8EEESG_EEENS5_IJSG_SB_EEEEEEEvNS4_8identityES10_S1A_vS1B_EENS_8epilogue10collective6detail29Sm90TmaWarpSpecializedAdapterINS1E_15DefaultEpilogueIfSI_SI_NS1D_6thread17LinearCombinationIfLi1EffLNS1I_9ScaleType4KindE0ELNS_15FloatRoundStyleE2EfEENS1_15EpilogueDefaultEEEEEvvEEEEvNT_6ParamsE:
	.zero		1664


//--------------------- SYMBOLS --------------------------

	.type		.nv.reservedSmem.offset0,@object
	.size		.nv.reservedSmem.offset0,0x4
	.type		__assertfail,@function
